//
// Generated by NVIDIA NVVM Compiler
//
// Compiler Build ID: CL-36424714
// Cuda compilation tools, release 13.0, V13.0.88
// Based on NVVM 20.0.0
//

.version 9.0
.target sm_100
.address_size 64

	// .globl	_Z8oddCheckPiS_S_S_
.extern .func  (.param .b32 func_retval0) vprintf
(
	.param .b64 vprintf_param_0,
	.param .b64 vprintf_param_1
)
;
.global .align 1 .b8 $str[5] = {37, 100, 44, 32};
.global .align 1 .b8 $str$1[3] = {37, 100};

.visible .entry _Z8oddCheckPiS_S_S_(
	.param .u64 .ptr .align 1 _Z8oddCheckPiS_S_S__param_0,
	.param .u64 .ptr .align 1 _Z8oddCheckPiS_S_S__param_1,
	.param .u64 .ptr .align 1 _Z8oddCheckPiS_S_S__param_2,
	.param .u64 .ptr .align 1 _Z8oddCheckPiS_S_S__param_3
)
{
	.reg .pred 	%p<3>;
	.reg .b32 	%r<16>;
	.reg .b64 	%rd<14>;

	ld.param.u64 	%rd3, [_Z8oddCheckPiS_S_S__param_0];
	ld.param.u64 	%rd5, [_Z8oddCheckPiS_S_S__param_1];
	ld.param.u64 	%rd6, [_Z8oddCheckPiS_S_S__param_2];
	ld.param.u64 	%rd4, [_Z8oddCheckPiS_S_S__param_3];
	cvta.to.global.u64 	%rd1, %rd6;
	cvta.to.global.u64 	%rd2, %rd5;
	mov.u32 	%r5, %tid.x;
	mov.u32 	%r6, %ctaid.x;
	shl.b32 	%r7, %r6, 5;
	add.s32 	%r1, %r7, %r5;
	ld.global.u32 	%r15, [%rd2];
	setp.ge.s32 	%p1, %r1, %r15;
	@%p1 bra 	$L__BB0_2;
	cvta.to.global.u64 	%rd7, %rd3;
	mul.wide.s32 	%rd8, %r1, 4;
	add.s64 	%rd9, %rd7, %rd8;
	ld.global.u32 	%r8, [%rd9];
	shr.u32 	%r9, %r8, 31;
	add.s32 	%r10, %r8, %r9;
	and.b32  	%r11, %r10, -2;
	sub.s32 	%r12, %r8, %r11;
	add.s64 	%rd10, %rd1, %rd8;
	st.global.u32 	[%rd10], %r12;
	ld.global.u32 	%r15, [%rd2];
$L__BB0_2:
	add.s32 	%r13, %r15, -1;
	setp.ne.s32 	%p2, %r1, %r13;
	@%p2 bra 	$L__BB0_4;
	mul.wide.s32 	%rd11, %r1, 4;
	add.s64 	%rd12, %rd1, %rd11;
	ld.global.u32 	%r14, [%rd12];
	cvta.to.global.u64 	%rd13, %rd4;
	st.global.u32 	[%rd13], %r14;
$L__BB0_4:
	ret;

}
	// .globl	_Z6exToInPiS_S_S_
.visible .entry _Z6exToInPiS_S_S_(
	.param .u64 .ptr .align 1 _Z6exToInPiS_S_S__param_0,
	.param .u64 .ptr .align 1 _Z6exToInPiS_S_S__param_1,
	.param .u64 .ptr .align 1 _Z6exToInPiS_S_S__param_2,
	.param .u64 .ptr .align 1 _Z6exToInPiS_S_S__param_3
)
{
	.reg .pred 	%p<5>;
	.reg .b32 	%r<17>;
	.reg .b64 	%rd<16>;

	ld.param.u64 	%rd5, [_Z6exToInPiS_S_S__param_0];
	ld.param.u64 	%rd6, [_Z6exToInPiS_S_S__param_1];
	ld.param.u64 	%rd7, [_Z6exToInPiS_S_S__param_2];
	ld.param.u64 	%rd4, [_Z6exToInPiS_S_S__param_3];
	cvta.to.global.u64 	%rd1, %rd6;
	cvta.to.global.u64 	%rd2, %rd5;
	cvta.to.global.u64 	%rd3, %rd7;
	mov.u32 	%r5, %tid.x;
	mov.u32 	%r6, %ctaid.x;
	shl.b32 	%r7, %r6, 5;
	add.s32 	%r8, %r7, %r5;
	setp.lt.s32 	%p1, %r8, 1;
	ld.global.u32 	%r16, [%rd3];
	setp.ge.s32 	%p2, %r8, %r16;
	or.pred  	%p3, %p1, %p2;
	@%p3 bra 	$L__BB1_2;
	mul.wide.u32 	%rd8, %r8, 4;
	add.s64 	%rd9, %rd2, %rd8;
	ld.global.u32 	%r10, [%rd9];
	add.s32 	%r11, %r8, -1;
	mul.wide.u32 	%rd10, %r11, 4;
	add.s64 	%rd11, %rd1, %rd10;
	st.global.u32 	[%rd11], %r10;
	ld.global.u32 	%r16, [%rd3];
$L__BB1_2:
	add.s32 	%r12, %r16, -1;
	setp.ne.s32 	%p4, %r8, %r12;
	@%p4 bra 	$L__BB1_4;
	cvta.to.global.u64 	%rd12, %rd4;
	mul.wide.s32 	%rd13, %r8, 4;
	add.s64 	%rd14, %rd2, %rd13;
	ld.global.u32 	%r13, [%rd14];
	ld.global.u32 	%r14, [%rd12];
	add.s32 	%r15, %r14, %r13;
	add.s64 	%rd15, %rd1, %rd13;
	st.global.u32 	[%rd15], %r15;
	st.global.u32 	[%rd12], %r15;
$L__BB1_4:
	ret;

}
	// .globl	_Z7upSweepPiS_S_i
.visible .entry _Z7upSweepPiS_S_i(
	.param .u64 .ptr .align 1 _Z7upSweepPiS_S_i_param_0,
	.param .u64 .ptr .align 1 _Z7upSweepPiS_S_i_param_1,
	.param .u64 .ptr .align 1 _Z7upSweepPiS_S_i_param_2,
	.param .u32 _Z7upSweepPiS_S_i_param_3
)
{
	.reg .pred 	%p<6>;
	.reg .b32 	%r<15>;
	.reg .b64 	%rd<11>;

	ld.param.u64 	%rd1, [_Z7upSweepPiS_S_i_param_0];
	ld.param.u64 	%rd2, [_Z7upSweepPiS_S_i_param_1];
	ld.param.u64 	%rd3, [_Z7upSweepPiS_S_i_param_2];
	ld.param.u32 	%r2, [_Z7upSweepPiS_S_i_param_3];
	cvta.to.global.u64 	%rd4, %rd3;
	mov.u32 	%r3, %tid.x;
	mov.u32 	%r4, %ctaid.x;
	shl.b32 	%r5, %r4, 5;
	add.s32 	%r1, %r5, %r3;
	ld.global.u32 	%r6, [%rd4];
	setp.gt.s32 	%p1, %r1, %r6;
	@%p1 bra 	$L__BB2_4;
	add.s32 	%r7, %r1, 1;
	shl.b32 	%r8, %r2, 1;
	rem.s32 	%r9, %r7, %r8;
	setp.ne.s32 	%p2, %r9, 0;
	setp.eq.s32 	%p3, %r1, 0;
	or.pred  	%p4, %p3, %p2;
	@%p4 bra 	$L__BB2_4;
	cvta.to.global.u64 	%rd5, %rd2;
	ld.global.u32 	%r10, [%rd5];
	setp.le.s32 	%p5, %r10, %r1;
	@%p5 bra 	$L__BB2_4;
	cvta.to.global.u64 	%rd6, %rd1;
	mul.wide.s32 	%rd7, %r1, 4;
	add.s64 	%rd8, %rd6, %rd7;
	ld.global.u32 	%r11, [%rd8];
	sub.s32 	%r12, %r1, %r2;
	mul.wide.s32 	%rd9, %r12, 4;
	add.s64 	%rd10, %rd6, %rd9;
	ld.global.u32 	%r13, [%rd10];
	add.s32 	%r14, %r13, %r11;
	st.global.u32 	[%rd8], %r14;
$L__BB2_4:
	ret;

}
	// .globl	_Z9downSweepPiS_S_i
.visible .entry _Z9downSweepPiS_S_i(
	.param .u64 .ptr .align 1 _Z9downSweepPiS_S_i_param_0,
	.param .u64 .ptr .align 1 _Z9downSweepPiS_S_i_param_1,
	.param .u64 .ptr .align 1 _Z9downSweepPiS_S_i_param_2,
	.param .u32 _Z9downSweepPiS_S_i_param_3
)
{
	.reg .pred 	%p<6>;
	.reg .b32 	%r<16>;
	.reg .b64 	%rd<11>;

	ld.param.u64 	%rd3, [_Z9downSweepPiS_S_i_param_0];
	ld.param.u64 	%rd4, [_Z9downSweepPiS_S_i_param_1];
	ld.param.u32 	%r3, [_Z9downSweepPiS_S_i_param_3];
	cvta.to.global.u64 	%rd1, %rd3;
	cvta.to.global.u64 	%rd2, %rd4;
	mov.u32 	%r4, %tid.x;
	mov.u32 	%r5, %ctaid.x;
	shl.b32 	%r6, %r5, 5;
	add.s32 	%r1, %r6, %r4;
	shl.b32 	%r2, %r3, 1;
	ld.global.u32 	%r7, [%rd2];
	setp.ne.s32 	%p1, %r2, %r7;
	@%p1 bra 	$L__BB3_2;
	mul.wide.s32 	%rd5, %r2, 4;
	add.s64 	%rd6, %rd1, %rd5;
	mov.b32 	%r8, 0;
	st.global.u32 	[%rd6+-4], %r8;
$L__BB3_2:
	add.s32 	%r9, %r1, 1;
	rem.s32 	%r10, %r9, %r2;
	setp.ne.s32 	%p2, %r10, 0;
	setp.eq.s32 	%p3, %r1, 0;
	or.pred  	%p4, %p3, %p2;
	@%p4 bra 	$L__BB3_5;
	ld.global.u32 	%r11, [%rd2];
	setp.le.s32 	%p5, %r11, %r1;
	@%p5 bra 	$L__BB3_5;
	sub.s32 	%r12, %r1, %r3;
	mul.wide.s32 	%rd7, %r12, 4;
	add.s64 	%rd8, %rd1, %rd7;
	ld.global.u32 	%r13, [%rd8];
	mul.wide.s32 	%rd9, %r3, 4;
	add.s64 	%rd10, %rd8, %rd9;
	ld.global.u32 	%r14, [%rd10];
	st.global.u32 	[%rd8], %r14;
	add.s32 	%r15, %r14, %r13;
	st.global.u32 	[%rd10], %r15;
$L__BB3_5:
	ret;

}
	// .globl	_Z8printArrPiS_
.visible .entry _Z8printArrPiS_(
	.param .u64 .ptr .align 1 _Z8printArrPiS__param_0,
	.param .u64 .ptr .align 1 _Z8printArrPiS__param_1
)
{
	.local .align 8 .b8 	__local_depot4[8];
	.reg .b64 	%SP;
	.reg .b64 	%SPL;
	.reg .pred 	%p<3>;
	.reg .b32 	%r<16>;
	.reg .b64 	%rd<17>;

	mov.u64 	%SPL, __local_depot4;
	cvta.local.u64 	%SP, %SPL;
	ld.param.u64 	%rd4, [_Z8printArrPiS__param_0];
	ld.param.u64 	%rd5, [_Z8printArrPiS__param_1];
	cvta.to.global.u64 	%rd1, %rd4;
	cvta.to.global.u64 	%rd2, %rd5;
	add.u64 	%rd6, %SP, 0;
	add.u64 	%rd3, %SPL, 0;
	ld.global.u32 	%r15, [%rd2];
	setp.lt.s32 	%p1, %r15, 2;
	@%p1 bra 	$L__BB4_3;
	mov.b32 	%r14, 0;
	mov.u64 	%rd9, $str;
$L__BB4_2:
	mul.wide.u32 	%rd7, %r14, 4;
	add.s64 	%rd8, %rd1, %rd7;
	ld.global.u32 	%r7, [%rd8];
	st.local.u32 	[%rd3], %r7;
	cvta.global.u64 	%rd10, %rd9;
	{ // callseq 0, 0
	.param .b64 param0;
	st.param.b64 	[param0], %rd10;
	.param .b64 param1;
	st.param.b64 	[param1], %rd6;
	.param .b32 retval0;
	call.uni (retval0), 
	vprintf, 
	(
	param0, 
	param1
	);
	ld.param.b32 	%r8, [retval0];
	} // callseq 0
	add.s32 	%r14, %r14, 1;
	ld.global.u32 	%r15, [%rd2];
	add.s32 	%r10, %r15, -1;
	setp.lt.s32 	%p2, %r14, %r10;
	@%p2 bra 	$L__BB4_2;
$L__BB4_3:
	mul.wide.s32 	%rd12, %r15, 4;
	add.s64 	%rd13, %rd1, %rd12;
	ld.global.u32 	%r11, [%rd13+-4];
	st.local.u32 	[%rd3], %r11;
	mov.u64 	%rd14, $str$1;
	cvta.global.u64 	%rd15, %rd14;
	{ // callseq 1, 0
	.param .b64 param0;
	st.param.b64 	[param0], %rd15;
	.param .b64 param1;
	st.param.b64 	[param1], %rd6;
	.param .b32 retval0;
	call.uni (retval0), 
	vprintf, 
	(
	param0, 
	param1
	);
	ld.param.b32 	%r12, [retval0];
	} // callseq 1
	ret;

}
	// .globl	_Z9copyOddsPPiS_S_S_
.visible .entry _Z9copyOddsPPiS_S_S_(
	.param .u64 .ptr .align 1 _Z9copyOddsPPiS_S_S__param_0,
	.param .u64 .ptr .align 1 _Z9copyOddsPPiS_S_S__param_1,
	.param .u64 .ptr .align 1 _Z9copyOddsPPiS_S_S__param_2,
	.param .u64 .ptr .align 1 _Z9copyOddsPPiS_S_S__param_3
)
{
	.reg .pred 	%p<4>;
	.reg .b32 	%r<11>;
	.reg .b64 	%rd<15>;

	ld.param.u64 	%rd5, [_Z9copyOddsPPiS_S_S__param_0];
	ld.param.u64 	%rd3, [_Z9copyOddsPPiS_S_S__param_1];
	ld.param.u64 	%rd4, [_Z9copyOddsPPiS_S_S__param_2];
	ld.param.u64 	%rd6, [_Z9copyOddsPPiS_S_S__param_3];
	cvta.to.global.u64 	%rd1, %rd6;
	cvta.to.global.u64 	%rd2, %rd5;
	mov.u32 	%r1, %ctaid.x;
	mov.u32 	%r2, %tid.x;
	or.b32  	%r6, %r1, %r2;
	setp.ne.s32 	%p1, %r6, 0;
	@%p1 bra 	$L__BB5_2;
	ld.global.u32 	%r10, [%rd2];
	st.global.u32 	[%rd1], %r10;
	bra.uni 	$L__BB5_5;
$L__BB5_2:
	cvta.to.global.u64 	%rd7, %rd4;
	add.s32 	%r3, %r1, %r2;
	ld.global.u32 	%r7, [%rd7];
	setp.ge.u32 	%p2, %r3, %r7;
	@%p2 bra 	$L__BB5_5;
	mad.lo.s32 	%r4, %r1, 31, %r3;
	cvta.to.global.u64 	%rd8, %rd3;
	mul.wide.s32 	%rd9, %r4, 4;
	add.s64 	%rd10, %rd8, %rd9;
	ld.global.u32 	%r8, [%rd10];
	ld.global.u32 	%r5, [%rd10+-4];
	setp.eq.s32 	%p3, %r8, %r5;
	@%p3 bra 	$L__BB5_5;
	add.s64 	%rd12, %rd2, %rd9;
	ld.global.u32 	%r9, [%rd12];
	mul.wide.s32 	%rd13, %r5, 4;
	add.s64 	%rd14, %rd1, %rd13;
	st.global.u32 	[%rd14], %r9;
$L__BB5_5:
	ret;

}


// ===== COMPILED SASS (sm_100) =====

	.target	sm_100

	.elftype	@"ET_EXEC"


//--------------------- .note.nv.tkinfo           --------------------------
	.section	.note.nv.tkinfo,"",@"SHT_NOTE"
	.sectionflags	@"SHF_NOTE_NV_TKINFO"
	.tkinfo
        /*0018*/ 	.word	0x00000002
        /*0030*/ 	.string	""
        /*0030*/ 	.string	"ptxas"
        /*0030*/ 	.string	"Cuda compilation tools, release 13.0, V13.0.88"
        /*0030*/ 	.string	"Build cuda_13.0.r13.0/compiler.36424714_0"
        /*0030*/ 	.string	"-arch sm_100 -m 64 "



//--------------------- .note.nv.cuinfo           --------------------------
	.section	.note.nv.cuinfo,"",@"SHT_NOTE"
	.sectionflags	@"SHF_NOTE_NV_CUINFO"
        /*0018*/ 	.short	0x0002
        /*001a*/ 	.short	0x0064
        /*001c*/ 	.short	0x0082
	.zero		2


//--------------------- .nv.info                  --------------------------
	.section	.nv.info,"",@"SHT_CUDA_INFO"
	.align	4


	//----- nvinfo : EIATTR_REGCOUNT
	.align		4
        /*0000*/ 	.byte	0x04, 0x2f
        /*0002*/ 	.short	(.L_3 - .L_2)
	.align		4
.L_2:
        /*0004*/ 	.word	index@(_Z8oddCheckPiS_S_S_)
        /*0008*/ 	.word	0x0000000e


	//----- nvinfo : EIATTR_FRAME_SIZE
	.align		4
.L_3:
        /*000c*/ 	.byte	0x04, 0x11
        /*000e*/ 	.short	(.L_5 - .L_4)
	.align		4
.L_4:
        /*0010*/ 	.word	index@(_Z8oddCheckPiS_S_S_)
        /*0014*/ 	.word	0x00000000


	//----- nvinfo : EIATTR_REGCOUNT
	.align		4
.L_5:
        /*0018*/ 	.byte	0x04, 0x2f
        /*001a*/ 	.short	(.L_7 - .L_6)
	.align		4
.L_6:
        /*001c*/ 	.word	index@(_Z6exToInPiS_S_S_)
        /*0020*/ 	.word	0x0000000e


	//----- nvinfo : EIATTR_FRAME_SIZE
	.align		4
.L_7:
        /*0024*/ 	.byte	0x04, 0x11
        /*0026*/ 	.short	(.L_9 - .L_8)
	.align		4
.L_8:
        /*0028*/ 	.word	index@(_Z6exToInPiS_S_S_)
        /*002c*/ 	.word	0x00000000


	//----- nvinfo : EIATTR_REGCOUNT
	.align		4
.L_9:
        /*0030*/ 	.byte	0x04, 0x2f
        /*0032*/ 	.short	(.L_11 - .L_10)
	.align		4
.L_10:
        /*0034*/ 	.word	index@(_Z7upSweepPiS_S_i)
        /*0038*/ 	.word	0x0000000e


	//----- nvinfo : EIATTR_FRAME_SIZE
	.align		4
.L_11:
        /*003c*/ 	.byte	0x04, 0x11
        /*003e*/ 	.short	(.L_13 - .L_12)
	.align		4
.L_12:
        /*0040*/ 	.word	index@(_Z7upSweepPiS_S_i)
        /*0044*/ 	.word	0x00000000


	//----- nvinfo : EIATTR_REGCOUNT
	.align		4
.L_13:
        /*0048*/ 	.byte	0x04, 0x2f
        /*004a*/ 	.short	(.L_15 - .L_14)
	.align		4
.L_14:
        /*004c*/ 	.word	index@(_Z9downSweepPiS_S_i)
        /*0050*/ 	.word	0x00000010


	//----- nvinfo : EIATTR_FRAME_SIZE
	.align		4
.L_15:
        /*0054*/ 	.byte	0x04, 0x11
        /*0056*/ 	.short	(.L_17 - .L_16)
	.align		4
.L_16:
        /*0058*/ 	.word	index@(_Z9downSweepPiS_S_i)
        /*005c*/ 	.word	0x00000000


	//----- nvinfo : EIATTR_REGCOUNT
	.align		4
.L_17:
        /*0060*/ 	.byte	0x04, 0x2f
        /*0062*/ 	.short	(.L_19 - .L_18)
	.align		4
.L_18:
        /*0064*/ 	.word	index@(_Z8printArrPiS_)
        /*0068*/ 	.word	0x00000018


	//----- nvinfo : EIATTR_FRAME_SIZE
	.align		4
.L_19:
        /*006c*/ 	.byte	0x04, 0x11
        /*006e*/ 	.short	(.L_21 - .L_20)
	.align		4
.L_20:
        /*0070*/ 	.word	index@(_Z8printArrPiS_)
        /*0074*/ 	.word	0x00000008


	//----- nvinfo : EIATTR_REGCOUNT
	.align		4
.L_21:
        /*0078*/ 	.byte	0x04, 0x2f
        /*007a*/ 	.short	(.L_23 - .L_22)
	.align		4
.L_22:
        /*007c*/ 	.word	index@(_Z9copyOddsPPiS_S_S_)
        /*0080*/ 	.word	0x0000000a


	//----- nvinfo : EIATTR_FRAME_SIZE
	.align		4
.L_23:
        /*0084*/ 	.byte	0x04, 0x11
        /*0086*/ 	.short	(.L_25 - .L_24)
	.align		4
.L_24:
        /*0088*/ 	.word	index@(_Z9copyOddsPPiS_S_S_)
        /*008c*/ 	.word	0x00000000


	//----- nvinfo : EIATTR_MIN_STACK_SIZE
	.align		4
.L_25:
        /*0090*/ 	.byte	0x04, 0x12
        /*0092*/ 	.short	(.L_27 - .L_26)
	.align		4
.L_26:
        /*0094*/ 	.word	index@(_Z9copyOddsPPiS_S_S_)
        /*0098*/ 	.word	0x00000000


	//----- nvinfo : EIATTR_MIN_STACK_SIZE
	.align		4
.L_27:
        /*009c*/ 	.byte	0x04, 0x12
        /*009e*/ 	.short	(.L_29 - .L_28)
	.align		4
.L_28:
        /*00a0*/ 	.word	index@(_Z8printArrPiS_)
        /*00a4*/ 	.word	0x00000008


	//----- nvinfo : EIATTR_MIN_STACK_SIZE
	.align		4
.L_29:
        /*00a8*/ 	.byte	0x04, 0x12
        /*00aa*/ 	.short	(.L_31 - .L_30)
	.align		4
.L_30:
        /*00ac*/ 	.word	index@(_Z9downSweepPiS_S_i)
        /*00b0*/ 	.word	0x00000000


	//----- nvinfo : EIATTR_MIN_STACK_SIZE
	.align		4
.L_31:
        /*00b4*/ 	.byte	0x04, 0x12
        /*00b6*/ 	.short	(.L_33 - .L_32)
	.align		4
.L_32:
        /*00b8*/ 	.word	index@(_Z7upSweepPiS_S_i)
        /*00bc*/ 	.word	0x00000000


	//----- nvinfo : EIATTR_MIN_STACK_SIZE
	.align		4
.L_33:
        /*00c0*/ 	.byte	0x04, 0x12
        /*00c2*/ 	.short	(.L_35 - .L_34)
	.align		4
.L_34:
        /*00c4*/ 	.word	index@(_Z6exToInPiS_S_S_)
        /*00c8*/ 	.word	0x00000000


	//----- nvinfo : EIATTR_MIN_STACK_SIZE
	.align		4
.L_35:
        /*00cc*/ 	.byte	0x04, 0x12
        /*00ce*/ 	.short	(.L_37 - .L_36)
	.align		4
.L_36:
        /*00d0*/ 	.word	index@(_Z8oddCheckPiS_S_S_)
        /*00d4*/ 	.word	0x00000000
.L_37:


//--------------------- .nv.compat                --------------------------
	.section	.nv.compat,"",@"SHT_CUDA_COMPAT_INFO"
	.align	4
        /*0000*/ 	.byte	0x02, 0x09, 0x00, 0x00, 0x02, 0x02, 0x01, 0x00, 0x02, 0x05, 0x05, 0x00, 0x03, 0x07, 0x01, 0x01
        /*0010*/ 	.byte	0x02, 0x03, 0x00, 0x00, 0x02, 0x06, 0x01, 0x00, 0x04, 0x0b, 0x08, 0x00, 0x09, 0x00, 0x00, 0x00
        /*0020*/ 	.byte	0x00, 0x00, 0x00, 0x00


//--------------------- .nv.info._Z9copyOddsPPiS_S_S_ --------------------------
	.section	.nv.info._Z9copyOddsPPiS_S_S_,"",@"SHT_CUDA_INFO"
	.sectionflags	@""
	.align	4


	//----- nvinfo : EIATTR_CUDA_API_VERSION
	.align		4
        /*0000*/ 	.byte	0x04, 0x37
        /*0002*/ 	.short	(.L_39 - .L_38)
.L_38:
        /*0004*/ 	.word	0x00000082


	//----- nvinfo : EIATTR_KPARAM_INFO
	.align		4
.L_39:
        /*0008*/ 	.byte	0x04, 0x17
        /*000a*/ 	.short	(.L_41 - .L_40)
.L_40:
        /*000c*/ 	.word	0x00000000
        /*0010*/ 	.short	0x0003
        /*0012*/ 	.short	0x0018
        /*0014*/ 	.byte	0x00, 0xf5, 0x21, 0x00


	//----- nvinfo : EIATTR_KPARAM_INFO
	.align		4
.L_41:
        /*0018*/ 	.byte	0x04, 0x17
        /*001a*/ 	.short	(.L_43 - .L_42)
.L_42:
        /*001c*/ 	.word	0x00000000
        /*0020*/ 	.short	0x0002
        /*0022*/ 	.short	0x0010
        /*0024*/ 	.byte	0x00, 0xf5, 0x21, 0x00


	//----- nvinfo : EIATTR_KPARAM_INFO
	.align		4
.L_43:
        /*0028*/ 	.byte	0x04, 0x17
        /*002a*/ 	.short	(.L_45 - .L_44)
.L_44:
        /*002c*/ 	.word	0x00000000
        /*0030*/ 	.short	0x0001
        /*0032*/ 	.short	0x0008
        /*0034*/ 	.byte	0x00, 0xf5, 0x21, 0x00


	//----- nvinfo : EIATTR_KPARAM_INFO
	.align		4
.L_45:
        /*0038*/ 	.byte	0x04, 0x17
        /*003a*/ 	.short	(.L_47 - .L_46)
.L_46:
        /*003c*/ 	.word	0x00000000
        /*0040*/ 	.short	0x0000
        /*0042*/ 	.short	0x0000
        /*0044*/ 	.byte	0x00, 0xf5, 0x21, 0x00


	//----- nvinfo : EIATTR_SPARSE_MMA_MASK
	.align		4
.L_47:
        /*0048*/ 	.byte	0x03, 0x50
        /*004a*/ 	.short	0x0000


	//----- nvinfo : EIATTR_MAXREG_COUNT
	.align		4
        /*004c*/ 	.byte	0x03, 0x1b
        /*004e*/ 	.short	0x00ff


	//----- nvinfo : EIATTR_MERCURY_ISA_VERSION
	.align		4
        /*0050*/ 	.byte	0x03, 0x5f
        /*0052*/ 	.short	0x0101


	//----- nvinfo : EIATTR_VRC_CTA_INIT_COUNT
	.align		4
        /*0054*/ 	.byte	0x02, 0x4a
	.zero		1
	.zero		1


	//----- nvinfo : EIATTR_EXIT_INSTR_OFFSETS
	.align		4
        /*0058*/ 	.byte	0x04, 0x1c
        /*005a*/ 	.short	(.L_49 - .L_48)


	//   ....[0]....
.L_48:
        /*005c*/ 	.word	0x000000a0


	//   ....[1]....
        /*0060*/ 	.word	0x000000f0


	//   ....[2]....
        /*0064*/ 	.word	0x00000160


	//   ....[3]....
        /*0068*/ 	.word	0x000001d0


	//----- nvinfo : EIATTR_CRS_STACK_SIZE
	.align		4
.L_49:
        /*006c*/ 	.byte	0x04, 0x1e
        /*006e*/ 	.short	(.L_51 - .L_50)
.L_50:
        /*0070*/ 	.word	0x00000000


	//----- nvinfo : EIATTR_CBANK_PARAM_SIZE
	.align		4
.L_51:
        /*0074*/ 	.byte	0x03, 0x19
        /*0076*/ 	.short	0x0020


	//----- nvinfo : EIATTR_PARAM_CBANK
	.align		4
        /*0078*/ 	.byte	0x04, 0x0a
        /*007a*/ 	.short	(.L_53 - .L_52)
	.align		4
.L_52:
        /*007c*/ 	.word	index@(.nv.constant0._Z9copyOddsPPiS_S_S_)
        /*0080*/ 	.short	0x0380
        /*0082*/ 	.short	0x0020


	//----- nvinfo : EIATTR_SW_WAR
	.align		4
.L_53:
        /*0084*/ 	.byte	0x04, 0x36
        /*0086*/ 	.short	(.L_55 - .L_54)
.L_54:
        /*0088*/ 	.word	0x00000008
.L_55:


//--------------------- .nv.info._Z8printArrPiS_  --------------------------
	.section	.nv.info._Z8printArrPiS_,"",@"SHT_CUDA_INFO"
	.sectionflags	@""
	.align	4


	//----- nvinfo : EIATTR_CUDA_API_VERSION
	.align		4
        /*0000*/ 	.byte	0x04, 0x37
        /*0002*/ 	.short	(.L_57 - .L_56)
.L_56:
        /*0004*/ 	.word	0x00000082


	//----- nvinfo : EIATTR_KPARAM_INFO
	.align		4
.L_57:
        /*0008*/ 	.byte	0x04, 0x17
        /*000a*/ 	.short	(.L_59 - .L_58)
.L_58:
        /*000c*/ 	.word	0x00000000
        /*0010*/ 	.short	0x0001
        /*0012*/ 	.short	0x0008
        /*0014*/ 	.byte	0x00, 0xf5, 0x21, 0x00


	//----- nvinfo : EIATTR_KPARAM_INFO
	.align		4
.L_59:
        /*0018*/ 	.byte	0x04, 0x17
        /*001a*/ 	.short	(.L_61 - .L_60)
.L_60:
        /*001c*/ 	.word	0x00000000
        /*0020*/ 	.short	0x0000
        /*0022*/ 	.short	0x0000
        /*0024*/ 	.byte	0x00, 0xf5, 0x21, 0x00


	//----- nvinfo : EIATTR_SPARSE_MMA_MASK
	.align		4
.L_61:
        /*0028*/ 	.byte	0x03, 0x50
        /*002a*/ 	.short	0x0000


	//----- nvinfo : EIATTR_MAXREG_COUNT
	.align		4
        /*002c*/ 	.byte	0x03, 0x1b
        /*002e*/ 	.short	0x00ff


	//----- nvinfo : EIATTR_EXTERNS
	.align		4
        /*0030*/ 	.byte	0x04, 0x0f
        /*0032*/ 	.short	(.L_63 - .L_62)


	//   ....[0]....
	.align		4
.L_62:
        /*0034*/ 	.word	index@(vprintf)


	//----- nvinfo : EIATTR_MERCURY_ISA_VERSION
	.align		4
.L_63:
        /*0038*/ 	.byte	0x03, 0x5f
        /*003a*/ 	.short	0x0101


	//----- nvinfo : EIATTR_VRC_CTA_INIT_COUNT
	.align		4
        /*003c*/ 	.byte	0x02, 0x4a
	.zero		1
	.zero		1


	//----- nvinfo : EIATTR_SYSCALL_OFFSETS
	.align		4
        /*0040*/ 	.byte	0x04, 0x46
        /*0042*/ 	.short	(.L_65 - .L_64)


	//   ....[0]....
.L_64:
        /*0044*/ 	.word	0x00000190


	//   ....[1]....
        /*0048*/ 	.word	0x000002d0


	//----- nvinfo : EIATTR_EXIT_INSTR_OFFSETS
	.align		4
.L_65:
        /*004c*/ 	.byte	0x04, 0x1c
        /*004e*/ 	.short	(.L_67 - .L_66)


	//   ....[0]....
.L_66:
        /*0050*/ 	.word	0x000002e0


	//----- nvinfo : EIATTR_CRS_STACK_SIZE
	.align		4
.L_67:
        /*0054*/ 	.byte	0x04, 0x1e
        /*0056*/ 	.short	(.L_69 - .L_68)
.L_68:
        /*0058*/ 	.word	0x00000000


	//----- nvinfo : EIATTR_CBANK_PARAM_SIZE
	.align		4
.L_69:
        /*005c*/ 	.byte	0x03, 0x19
        /*005e*/ 	.short	0x0010


	//----- nvinfo : EIATTR_PARAM_CBANK
	.align		4
        /*0060*/ 	.byte	0x04, 0x0a
        /*0062*/ 	.short	(.L_71 - .L_70)
	.align		4
.L_70:
        /*0064*/ 	.word	index@(.nv.constant0._Z8printArrPiS_)
        /*0068*/ 	.short	0x0380
        /*006a*/ 	.short	0x0010


	//----- nvinfo : EIATTR_SW_WAR
	.align		4
.L_71:
        /*006c*/ 	.byte	0x04, 0x36
        /*006e*/ 	.short	(.L_73 - .L_72)
.L_72:
        /*0070*/ 	.word	0x00000008
.L_73:


//--------------------- .nv.info._Z9downSweepPiS_S_i --------------------------
	.section	.nv.info._Z9downSweepPiS_S_i,"",@"SHT_CUDA_INFO"
	.sectionflags	@""
	.align	4


	//----- nvinfo : EIATTR_CUDA_API_VERSION
	.align		4
        /*0000*/ 	.byte	0x04, 0x37
        /*0002*/ 	.short	(.L_75 - .L_74)
.L_74:
        /*0004*/ 	.word	0x00000082


	//----- nvinfo : EIATTR_KPARAM_INFO
	.align		4
.L_75:
        /*0008*/ 	.byte	0x04, 0x17
        /*000a*/ 	.short	(.L_77 - .L_76)
.L_76:
        /*000c*/ 	.word	0x00000000
        /*0010*/ 	.short	0x0003
        /*0012*/ 	.short	0x0018
        /*0014*/ 	.byte	0x00, 0xf0, 0x11, 0x00


	//----- nvinfo : EIATTR_KPARAM_INFO
	.align		4
.L_77:
        /*0018*/ 	.byte	0x04, 0x17
        /*001a*/ 	.short	(.L_79 - .L_78)
.L_78:
        /*001c*/ 	.word	0x00000000
        /*0020*/ 	.short	0x0002
        /*0022*/ 	.short	0x0010
        /*0024*/ 	.byte	0x00, 0xf5, 0x21, 0x00


	//----- nvinfo : EIATTR_KPARAM_INFO
	.align		4
.L_79:
        /*0028*/ 	.byte	0x04, 0x17
        /*002a*/ 	.short	(.L_81 - .L_80)
.L_80:
        /*002c*/ 	.word	0x00000000
        /*0030*/ 	.short	0x0001
        /*0032*/ 	.short	0x0008
        /*0034*/ 	.byte	0x00, 0xf5, 0x21, 0x00


	//----- nvinfo : EIATTR_KPARAM_INFO
	.align		4
.L_81:
        /*0038*/ 	.byte	0x04, 0x17
        /*003a*/ 	.short	(.L_83 - .L_82)
.L_82:
        /*003c*/ 	.word	0x00000000
        /*0040*/ 	.short	0x0000
        /*0042*/ 	.short	0x0000
        /*0044*/ 	.byte	0x00, 0xf5, 0x21, 0x00


	//----- nvinfo : EIATTR_SPARSE_MMA_MASK
	.align		4
.L_83:
        /*0048*/ 	.byte	0x03, 0x50
        /*004a*/ 	.short	0x0000


	//----- nvinfo : EIATTR_MAXREG_COUNT
	.align		4
        /*004c*/ 	.byte	0x03, 0x1b
        /*004e*/ 	.short	0x00ff


	//----- nvinfo : EIATTR_MERCURY_ISA_VERSION
	.align		4
        /*0050*/ 	.byte	0x03, 0x5f
        /*0052*/ 	.short	0x0101


	//----- nvinfo : EIATTR_VRC_CTA_INIT_COUNT
	.align		4
        /*0054*/ 	.byte	0x02, 0x4a
	.zero		1
	.zero		1


	//----- nvinfo : EIATTR_EXIT_INSTR_OFFSETS
	.align		4
        /*0058*/ 	.byte	0x04, 0x1c
        /*005a*/ 	.short	(.L_85 - .L_84)


	//   ....[0]....
.L_84:
        /*005c*/ 	.word	0x00000260


	//   ....[1]....
        /*0060*/ 	.word	0x00000290


	//   ....[2]....
        /*0064*/ 	.word	0x00000330


	//----- nvinfo : EIATTR_CBANK_PARAM_SIZE
	.align		4
.L_85:
        /*0068*/ 	.byte	0x03, 0x19
        /*006a*/ 	.short	0x001c


	//----- nvinfo : EIATTR_PARAM_CBANK
	.align		4
        /*006c*/ 	.byte	0x04, 0x0a
        /*006e*/ 	.short	(.L_87 - .L_86)
	.align		4
.L_86:
        /*0070*/ 	.word	index@(.nv.constant0._Z9downSweepPiS_S_i)
        /*0074*/ 	.short	0x0380
        /*0076*/ 	.short	0x001c


	//----- nvinfo : EIATTR_SW_WAR
	.align		4
.L_87:
        /*0078*/ 	.byte	0x04, 0x36
        /*007a*/ 	.short	(.L_89 - .L_88)
.L_88:
        /*007c*/ 	.word	0x00000008
.L_89:


//--------------------- .nv.info._Z7upSweepPiS_S_i --------------------------
	.section	.nv.info._Z7upSweepPiS_S_i,"",@"SHT_CUDA_INFO"
	.sectionflags	@""
	.align	4


	//----- nvinfo : EIATTR_CUDA_API_VERSION
	.align		4
        /*0000*/ 	.byte	0x04, 0x37
        /*0002*/ 	.short	(.L_91 - .L_90)
.L_90:
        /*0004*/ 	.word	0x00000082


	//----- nvinfo : EIATTR_KPARAM_INFO
	.align		4
.L_91:
        /*0008*/ 	.byte	0x04, 0x17
        /*000a*/ 	.short	(.L_93 - .L_92)
.L_92:
        /*000c*/ 	.word	0x00000000
        /*0010*/ 	.short	0x0003
        /*0012*/ 	.short	0x0018
        /*0014*/ 	.byte	0x00, 0xf0, 0x11, 0x00


	//----- nvinfo : EIATTR_KPARAM_INFO
	.align		4
.L_93:
        /*0018*/ 	.byte	0x04, 0x17
        /*001a*/ 	.short	(.L_95 - .L_94)
.L_94:
        /*001c*/ 	.word	0x00000000
        /*0020*/ 	.short	0x0002
        /*0022*/ 	.short	0x0010
        /*0024*/ 	.byte	0x00, 0xf5, 0x21, 0x00


	//----- nvinfo : EIATTR_KPARAM_INFO
	.align		4
.L_95:
        /*0028*/ 	.byte	0x04, 0x17
        /*002a*/ 	.short	(.L_97 - .L_96)
.L_96:
        /*002c*/ 	.word	0x00000000
        /*0030*/ 	.short	0x0001
        /*0032*/ 	.short	0x0008
        /*0034*/ 	.byte	0x00, 0xf5, 0x21, 0x00


	//----- nvinfo : EIATTR_KPARAM_INFO
	.align		4
.L_97:
        /*0038*/ 	.byte	0x04, 0x17
        /*003a*/ 	.short	(.L_99 - .L_98)
.L_98:
        /*003c*/ 	.word	0x00000000
        /*0040*/ 	.short	0x0000
        /*0042*/ 	.short	0x0000
        /*0044*/ 	.byte	0x00, 0xf5, 0x21, 0x00


	//----- nvinfo : EIATTR_SPARSE_MMA_MASK
	.align		4
.L_99:
        /*0048*/ 	.byte	0x03, 0x50
        /*004a*/ 	.short	0x0000


	//----- nvinfo : EIATTR_MAXREG_COUNT
	.align		4
        /*004c*/ 	.byte	0x03, 0x1b
        /*004e*/ 	.short	0x00ff


	//----- nvinfo : EIATTR_MERCURY_ISA_VERSION
	.align		4
        /*0050*/ 	.byte	0x03, 0x5f
        /*0052*/ 	.short	0x0101


	//----- nvinfo : EIATTR_VRC_CTA_INIT_COUNT
	.align		4
        /*0054*/ 	.byte	0x02, 0x4a
	.zero		1
	.zero		1


	//----- nvinfo : EIATTR_EXIT_INSTR_OFFSETS
	.align		4
        /*0058*/ 	.byte	0x04, 0x1c
        /*005a*/ 	.short	(.L_101 - .L_100)


	//   ....[0]....
.L_100:
        /*005c*/ 	.word	0x00000080


	//   ....[1]....
        /*0060*/ 	.word	0x00000240


	//   ....[2]....
        /*0064*/ 	.word	0x00000280


	//   ....[3]....
        /*0068*/ 	.word	0x00000310


	//----- nvinfo : EIATTR_CBANK_PARAM_SIZE
	.align		4
.L_101:
        /*006c*/ 	.byte	0x03, 0x19
        /*006e*/ 	.short	0x001c


	//----- nvinfo : EIATTR_PARAM_CBANK
	.align		4
        /*0070*/ 	.byte	0x04, 0x0a
        /*0072*/ 	.short	(.L_103 - .L_102)
	.align		4
.L_102:
        /*0074*/ 	.word	index@(.nv.constant0._Z7upSweepPiS_S_i)
        /*0078*/ 	.short	0x0380
        /*007a*/ 	.short	0x001c


	//----- nvinfo : EIATTR_SW_WAR
	.align		4
.L_103:
        /*007c*/ 	.byte	0x04, 0x36
        /*007e*/ 	.short	(.L_105 - .L_104)
.L_104:
        /*0080*/ 	.word	0x00000008
.L_105:


//--------------------- .nv.info._Z6exToInPiS_S_S_ --------------------------
	.section	.nv.info._Z6exToInPiS_S_S_,"",@"SHT_CUDA_INFO"
	.sectionflags	@""
	.align	4


	//----- nvinfo : EIATTR_CUDA_API_VERSION
	.align		4
        /*0000*/ 	.byte	0x04, 0x37
        /*0002*/ 	.short	(.L_107 - .L_106)
.L_106:
        /*0004*/ 	.word	0x00000082


	//----- nvinfo : EIATTR_KPARAM_INFO
	.align		4
.L_107:
        /*0008*/ 	.byte	0x04, 0x17
        /*000a*/ 	.short	(.L_109 - .L_108)
.L_108:
        /*000c*/ 	.word	0x00000000
        /*0010*/ 	.short	0x0003
        /*0012*/ 	.short	0x0018
        /*0014*/ 	.byte	0x00, 0xf5, 0x21, 0x00


	//----- nvinfo : EIATTR_KPARAM_INFO
	.align		4
.L_109:
        /*0018*/ 	.byte	0x04, 0x17
        /*001a*/ 	.short	(.L_111 - .L_110)
.L_110:
        /*001c*/ 	.word	0x00000000
        /*0020*/ 	.short	0x0002
        /*0022*/ 	.short	0x0010
        /*0024*/ 	.byte	0x00, 0xf5, 0x21, 0x00


	//----- nvinfo : EIATTR_KPARAM_INFO
	.align		4
.L_111:
        /*0028*/ 	.byte	0x04, 0x17
        /*002a*/ 	.short	(.L_113 - .L_112)
.L_112:
        /*002c*/ 	.word	0x00000000
        /*0030*/ 	.short	0x0001
        /*0032*/ 	.short	0x0008
        /*0034*/ 	.byte	0x00, 0xf5, 0x21, 0x00


	//----- nvinfo : EIATTR_KPARAM_INFO
	.align		4
.L_113:
        /*0038*/ 	.byte	0x04, 0x17
        /*003a*/ 	.short	(.L_115 - .L_114)
.L_114:
        /*003c*/ 	.word	0x00000000
        /*0040*/ 	.short	0x0000
        /*0042*/ 	.short	0x0000
        /*0044*/ 	.byte	0x00, 0xf5, 0x21, 0x00


	//----- nvinfo : EIATTR_SPARSE_MMA_MASK
	.align		4
.L_115:
        /*0048*/ 	.byte	0x03, 0x50
        /*004a*/ 	.short	0x0000


	//----- nvinfo : EIATTR_MAXREG_COUNT
	.align		4
        /*004c*/ 	.byte	0x03, 0x1b
        /*004e*/ 	.short	0x00ff


	//----- nvinfo : EIATTR_MERCURY_ISA_VERSION
	.align		4
        /*0050*/ 	.byte	0x03, 0x5f
        /*0052*/ 	.short	0x0101


	//----- nvinfo : EIATTR_VRC_CTA_INIT_COUNT
	.align		4
        /*0054*/ 	.byte	0x02, 0x4a
	.zero		1
	.zero		1


	//----- nvinfo : EIATTR_EXIT_INSTR_OFFSETS
	.align		4
        /*0058*/ 	.byte	0x04, 0x1c
        /*005a*/ 	.short	(.L_117 - .L_116)


	//   ....[0]....
.L_116:
        /*005c*/ 	.word	0x00000160


	//   ....[1]....
        /*0060*/ 	.word	0x00000210


	//----- nvinfo : EIATTR_CRS_STACK_SIZE
	.align		4
.L_117:
        /*0064*/ 	.byte	0x04, 0x1e
        /*0066*/ 	.short	(.L_119 - .L_118)
.L_118:
        /*0068*/ 	.word	0x00000000


	//----- nvinfo : EIATTR_CBANK_PARAM_SIZE
	.align		4
.L_119:
        /*006c*/ 	.byte	0x03, 0x19
        /*006e*/ 	.short	0x0020


	//----- nvinfo : EIATTR_PARAM_CBANK
	.align		4
        /*0070*/ 	.byte	0x04, 0x0a
        /*0072*/ 	.short	(.L_121 - .L_120)
	.align		4
.L_120:
        /*0074*/ 	.word	index@(.nv.constant0._Z6exToInPiS_S_S_)
        /*0078*/ 	.short	0x0380
        /*007a*/ 	.short	0x0020


	//----- nvinfo : EIATTR_SW_WAR
	.align		4
.L_121:
        /*007c*/ 	.byte	0x04, 0x36
        /*007e*/ 	.short	(.L_123 - .L_122)
.L_122:
        /*0080*/ 	.word	0x00000008
.L_123:


//--------------------- .nv.info._Z8oddCheckPiS_S_S_ --------------------------
	.section	.nv.info._Z8oddCheckPiS_S_S_,"",@"SHT_CUDA_INFO"
	.sectionflags	@""
	.align	4


	//----- nvinfo : EIATTR_CUDA_API_VERSION
	.align		4
        /*0000*/ 	.byte	0x04, 0x37
        /*0002*/ 	.short	(.L_125 - .L_124)
.L_124:
        /*0004*/ 	.word	0x00000082


	//----- nvinfo : EIATTR_KPARAM_INFO
	.align		4
.L_125:
        /*0008*/ 	.byte	0x04, 0x17
        /*000a*/ 	.short	(.L_127 - .L_126)
.L_126:
        /*000c*/ 	.word	0x00000000
        /*0010*/ 	.short	0x0003
        /*0012*/ 	.short	0x0018
        /*0014*/ 	.byte	0x00, 0xf5, 0x21, 0x00


	//----- nvinfo : EIATTR_KPARAM_INFO
	.align		4
.L_127:
        /*0018*/ 	.byte	0x04, 0x17
        /*001a*/ 	.short	(.L_129 - .L_128)
.L_128:
        /*001c*/ 	.word	0x00000000
        /*0020*/ 	.short	0x0002
        /*0022*/ 	.short	0x0010
        /*0024*/ 	.byte	0x00, 0xf5, 0x21, 0x00


	//----- nvinfo : EIATTR_KPARAM_INFO
	.align		4
.L_129:
        /*0028*/ 	.byte	0x04, 0x17
        /*002a*/ 	.short	(.L_131 - .L_130)
.L_130:
        /*002c*/ 	.word	0x00000000
        /*0030*/ 	.short	0x0001
        /*0032*/ 	.short	0x0008
        /*0034*/ 	.byte	0x00, 0xf5, 0x21, 0x00


	//----- nvinfo : EIATTR_KPARAM_INFO
	.align		4
.L_131:
        /*0038*/ 	.byte	0x04, 0x17
        /*003a*/ 	.short	(.L_133 - .L_132)
.L_132:
        /*003c*/ 	.word	0x00000000
        /*0040*/ 	.short	0x0000
        /*0042*/ 	.short	0x0000
        /*0044*/ 	.byte	0x00, 0xf5, 0x21, 0x00


	//----- nvinfo : EIATTR_SPARSE_MMA_MASK
	.align		4
.L_133:
        /*0048*/ 	.byte	0x03, 0x50
        /*004a*/ 	.short	0x0000


	//----- nvinfo : EIATTR_MAXREG_COUNT
	.align		4
        /*004c*/ 	.byte	0x03, 0x1b
        /*004e*/ 	.short	0x00ff


	//----- nvinfo : EIATTR_MERCURY_ISA_VERSION
	.align		4
        /*0050*/ 	.byte	0x03, 0x5f
        /*0052*/ 	.short	0x0101


	//----- nvinfo : EIATTR_VRC_CTA_INIT_COUNT
	.align		4
        /*0054*/ 	.byte	0x02, 0x4a
	.zero		1
	.zero		1


	//----- nvinfo : EIATTR_EXIT_INSTR_OFFSETS
	.align		4
        /*0058*/ 	.byte	0x04, 0x1c
        /*005a*/ 	.short	(.L_135 - .L_134)


	//   ....[0]....
.L_134:
        /*005c*/ 	.word	0x00000170


	//   ....[1]....
        /*0060*/ 	.word	0x000001d0


	//----- nvinfo : EIATTR_CRS_STACK_SIZE
	.align		4
.L_135:
        /*0064*/ 	.byte	0x04, 0x1e
        /*0066*/ 	.short	(.L_137 - .L_136)
.L_136:
        /*0068*/ 	.word	0x00000000


	//----- nvinfo : EIATTR_CBANK_PARAM_SIZE
	.align		4
.L_137:
        /*006c*/ 	.byte	0x03, 0x19
        /*006e*/ 	.short	0x0020


	//----- nvinfo : EIATTR_PARAM_CBANK
	.align		4
        /*0070*/ 	.byte	0x04, 0x0a
        /*0072*/ 	.short	(.L_139 - .L_138)
	.align		4
.L_138:
        /*0074*/ 	.word	index@(.nv.constant0._Z8oddCheckPiS_S_S_)
        /*0078*/ 	.short	0x0380
        /*007a*/ 	.short	0x0020


	//----- nvinfo : EIATTR_SW_WAR
	.align		4
.L_139:
        /*007c*/ 	.byte	0x04, 0x36
        /*007e*/ 	.short	(.L_141 - .L_140)
.L_140:
        /*0080*/ 	.word	0x00000008
.L_141:


//--------------------- .nv.callgraph             --------------------------
	.section	.nv.callgraph,"",@"SHT_CUDA_CALLGRAPH"
	.align	4
	.sectionentsize	8
	.align		4
        /*0000*/ 	.word	0x00000000
	.align		4
        /*0004*/ 	.word	0xffffffff
	.align		4
        /*0008*/ 	.word	index@(_Z8printArrPiS_)
	.align		4
        /*000c*/ 	.word	index@(vprintf)
	.align		4
        /*0010*/ 	.word	0x00000000
	.align		4
        /*0014*/ 	.word	0xfffffffe
	.align		4
        /*0018*/ 	.word	0x00000000
	.align		4
        /*001c*/ 	.word	0xfffffffd
	.align		4
        /*0020*/ 	.word	0x00000000
	.align		4
        /*0024*/ 	.word	0xfffffffc


//--------------------- .nv.constant4             --------------------------
	.section	.nv.constant4,"a",@progbits
	.align	8
	.align		8
.nv.constant4:
        /*0000*/ 	.dword	$str
	.align		8
        /*0008*/ 	.dword	$str$1
	.align		8
        /*0010*/ 	.dword	vprintf


//--------------------- .text._Z9copyOddsPPiS_S_S_ --------------------------
	.section	.text._Z9copyOddsPPiS_S_S_,"ax",@progbits
	.align	128
        .global         _Z9copyOddsPPiS_S_S_
        .type           _Z9copyOddsPPiS_S_S_,@function
        .size           _Z9copyOddsPPiS_S_S_,(.L_x_15 - _Z9copyOddsPPiS_S_S_)
        .other          _Z9copyOddsPPiS_S_S_,@"STO_CUDA_ENTRY STV_DEFAULT"
_Z9copyOddsPPiS_S_S_:
.text._Z9copyOddsPPiS_S_S_:
[----:B------:R-:W-:Y:S01]  /*0000*/  LDC R1, c[0x0][0x37c] ;  /* 0x0000df00ff017b82 */ /* 0x000fe20000000800 */
[----:B------:R-:W0:Y:S01]  /*0010*/  S2R R5, SR_CTAID.X ;  /* 0x0000000000057919 */ /* 0x000e220000002500 */
[----:B------:R-:W1:Y:S01]  /*0020*/  LDCU.64 UR4, c[0x0][0x358] ;  /* 0x00006b00ff0477ac */ /* 0x000e620008000a00 */
[----:B------:R-:W0:Y:S02]  /*0030*/  S2R R0, SR_TID.X ;  /* 0x0000000000007919 */ /* 0x000e240000002100 */
[----:B0-----:R-:W-:-:S13]  /*0040*/  LOP3.LUT P0, RZ, R5, R0, RZ, 0xfc, !PT ;  /* 0x0000000005ff7212 */ /* 0x001fda000780fcff */
[----:B-1----:R-:W-:Y:S05]  /*0050*/  @P0 BRA `(.L_x_0) ;  /* 0x0000000000140947 */ /* 0x002fea0003800000 */
[----:B------:R-:W0:Y:S02]  /*0060*/  LDC.64 R2, c[0x0][0x380] ;  /* 0x0000e000ff027b82 */ /* 0x000e240000000a00 */
[----:B0-----:R-:W2:Y:S06]  /*0070*/  LDG.E R3, desc[UR4][R2.64] ;  /* 0x0000000402037981 */ /* 0x001eac000c1e1900 */
[----:B------:R-:W2:Y:S02]  /*0080*/  LDC.64 R4, c[0x0][0x398] ;  /* 0x0000e600ff047b82 */ /* 0x000ea40000000a00 */
[----:B--2---:R-:W-:Y:S01]  /*0090*/  STG.E desc[UR4][R4.64], R3 ;  /* 0x0000000304007986 */ /* 0x004fe2000c101904 */
[----:B------:R-:W-:Y:S05]  /*00a0*/  EXIT ;  /* 0x000000000000794d */ /* 0x000fea0003800000 */
.L_x_0:
[----:B------:R-:W0:Y:S02]  /*00b0*/  LDC.64 R2, c[0x0][0x390] ;  /* 0x0000e400ff027b82 */ /* 0x000e240000000a00 */
[----:B0-----:R-:W2:Y:S01]  /*00c0*/  LDG.E R3, desc[UR4][R2.64] ;  /* 0x0000000402037981 */ /* 0x001ea2000c1e1900 */
[----:B------:R-:W-:-:S04]  /*00d0*/  IADD3 R0, PT, PT, R5, R0, RZ ;  /* 0x0000000005007210 */ /* 0x000fc80007ffe0ff */
[----:B--2---:R-:W-:-:S13]  /*00e0*/  ISETP.GE.U32.AND P0, PT, R0, R3, PT ;  /* 0x000000030000720c */ /* 0x004fda0003f06070 */
[----:B------:R-:W-:Y:S05]  /*00f0*/  @P0 EXIT ;  /* 0x000000000000094d */ /* 0x000fea0003800000 */
[----:B------:R-:W0:Y:S01]  /*0100*/  LDC.64 R2, c[0x0][0x388] ;  /* 0x0000e200ff027b82 */ /* 0x000e220000000a00 */
[----:B------:R-:W-:-:S04]  /*0110*/  IMAD R5, R5, 0x1f, R0 ;  /* 0x0000001f05057824 */ /* 0x000fc800078e0200 */
[----:B0-----:R-:W-:-:S05]  /*0120*/  IMAD.WIDE R2, R5, 0x4, R2 ;  /* 0x0000000405027825 */ /* 0x001fca00078e0202 */
[----:B------:R-:W2:Y:S04]  /*0130*/  LDG.E R0, desc[UR4][R2.64] ;  /* 0x0000000402007981 */ /* 0x000ea8000c1e1900 */
[----:B------:R-:W2:Y:S02]  /*0140*/  LDG.E R7, desc[UR4][R2.64+-0x4] ;  /* 0xfffffc0402077981 */ /* 0x000ea4000c1e1900 */
[----:B--2---:R-:W-:-:S13]  /*0150*/  ISETP.NE.AND P0, PT, R0, R7, PT ;  /* 0x000000070000720c */ /* 0x004fda0003f05270 */
[----:B------:R-:W-:Y:S05]  /*0160*/  @!P0 EXIT ;  /* 0x000000000000894d */ /* 0x000fea0003800000 */
[----:B------:R-:W0:Y:S02]  /*0170*/  LDC.64 R2, c[0x0][0x380] ;  /* 0x0000e000ff027b82 */ /* 0x000e240000000a00 */
[----:B0-----:R-:W-:-:S06]  /*0180*/  IMAD.WIDE R2, R5, 0x4, R2 ;  /* 0x0000000405027825 */ /* 0x001fcc00078e0202 */
[----:B------:R-:W0:Y:S01]  /*0190*/  LDC.64 R4, c[0x0][0x398] ;  /* 0x0000e600ff047b82 */ /* 0x000e220000000a00 */
[----:B------:R-:W2:Y:S01]  /*01a0*/  LDG.E R3, desc[UR4][R2.64] ;  /* 0x0000000402037981 */ /* 0x000ea2000c1e1900 */
[----:B0-----:R-:W-:-:S05]  /*01b0*/  IMAD.WIDE R4, R7, 0x4, R4 ;  /* 0x0000000407047825 */ /* 0x001fca00078e0204 */
[----:B--2---:R-:W-:Y:S01]  /*01c0*/  STG.E desc[UR4][R4.64], R3 ;  /* 0x0000000304007986 */ /* 0x004fe2000c101904 */
[----:B------:R-:W-:Y:S05]  /*01d0*/  EXIT ;  /* 0x000000000000794d */ /* 0x000fea0003800000 */
.L_x_1:
[----:B------:R-:W-:-:S00]  /*01e0*/  BRA `(.L_x_1) ;  /* 0xfffffffc00fc7947 */ /* 0x000fc0000383ffff */
[----:B------:R-:W-:-:S00]  /*01f0*/  NOP ;  /* 0x0000000000007918 */ /* 0x000fc00000000000 */
        /* <DEDUP_REMOVED lines=8> */
.L_x_15:


//--------------------- .text._Z8printArrPiS_     --------------------------
	.section	.text._Z8printArrPiS_,"ax",@progbits
	.align	128
        .global         _Z8printArrPiS_
        .type           _Z8printArrPiS_,@function
        .size           _Z8printArrPiS_,(.L_x_16 - _Z8printArrPiS_)
        .other          _Z8printArrPiS_,@"STO_CUDA_ENTRY STV_DEFAULT"
_Z8printArrPiS_:
.text._Z8printArrPiS_:
[----:B------:R-:W0:Y:S08]  /*0000*/  LDC R1, c[0x0][0x37c] ;  /* 0x0000df00ff017b82 */ /* 0x000e300000000800 */
[----:B------:R-:W1:Y:S01]  /*0010*/  LDC.64 R4, c[0x0][0x388] ;  /* 0x0000e200ff047b82 */ /* 0x000e620000000a00 */
[----:B------:R-:W1:Y:S01]  /*0020*/  LDCU.64 UR36, c[0x0][0x358] ;  /* 0x00006b00ff2477ac */ /* 0x000e620008000a00 */
[----:B0-----:R-:W-:Y:S01]  /*0030*/  VIADD R1, R1, 0xfffffff8 ;  /* 0xfffffff801017836 */ /* 0x001fe20000000000 */
[----:B-1----:R-:W2:Y:S01]  /*0040*/  LDG.E R5, desc[UR36][R4.64] ;  /* 0x0000002404057981 */ /* 0x002ea2000c1e1900 */
[----:B------:R-:W0:Y:S01]  /*0050*/  LDCU UR4, c[0x0][0x2f8] ;  /* 0x00005f00ff0477ac */ /* 0x000e220008000800 */
[----:B------:R-:W1:Y:S02]  /*0060*/  LDCU UR5, c[0x0][0x2fc] ;  /* 0x00005f80ff0577ac */ /* 0x000e640008000800 */
[----:B0-----:R-:W-:-:S05]  /*0070*/  IADD3 R2, P1, PT, R1, UR4, RZ ;  /* 0x0000000401027c10 */ /* 0x001fca000ff3e0ff */
[----:B-1----:R-:W-:Y:S01]  /*0080*/  IMAD.X R16, RZ, RZ, UR5, P1 ;  /* 0x00000005ff107e24 */ /* 0x002fe200088e06ff */
[----:B--2---:R-:W-:-:S13]  /*0090*/  ISETP.GE.AND P0, PT, R5, 0x2, PT ;  /* 0x000000020500780c */ /* 0x004fda0003f06270 */
[----:B------:R-:W-:Y:S05]  /*00a0*/  @!P0 BRA `(.L_x_2) ;  /* 0x0000000000588947 */ /* 0x000fea0003800000 */
[----:B------:R-:W-:Y:S01]  /*00b0*/  HFMA2 R17, -RZ, RZ, 0, 0 ;  /* 0x00000000ff117431 */ /* 0x000fe200000001ff */
[----:B------:R-:W-:Y:S06]  /*00c0*/  BSSY.RECONVERGENT B6, `(.L_x_2) ;  /* 0x0000014000067945 */ /* 0x000fec0003800200 */
.L_x_4:
[----:B------:R-:W0:Y:S01]  /*00d0*/  LDC.64 R8, c[0x0][0x380] ;  /* 0x0000e000ff087b82 */ /* 0x000e220000000a00 */
[----:B------:R-:W-:Y:S01]  /*00e0*/  MOV R0, 0x10 ;  /* 0x0000001000007802 */ /* 0x000fe20000000f00 */
[----:B------:R-:W1:Y:S01]  /*00f0*/  LDCU.64 UR4, c[0x4][URZ] ;  /* 0x01000000ff0477ac */ /* 0x000e620008000a00 */
[----:B0-----:R-:W-:-:S06]  /*0100*/  IMAD.WIDE.U32 R8, R17, 0x4, R8 ;  /* 0x0000000411087825 */ /* 0x001fcc00078e0008 */
[----:B------:R-:W2:Y:S01]  /*0110*/  LDG.E R8, desc[UR36][R8.64] ;  /* 0x0000002408087981 */ /* 0x000ea2000c1e1900 */
[----:B------:R0:W3:Y:S01]  /*0120*/  LDC.64 R10, c[0x4][R0] ;  /* 0x01000000000a7b82 */ /* 0x0000e20000000a00 */
[----:B-1----:R-:W-:Y:S01]  /*0130*/  IMAD.U32 R4, RZ, RZ, UR4 ;  /* 0x00000004ff047e24 */ /* 0x002fe2000f8e00ff */
[----:B------:R-:W-:Y:S01]  /*0140*/  MOV R6, R2 ;  /* 0x0000000200067202 */ /* 0x000fe20000000f00 */
[----:B------:R-:W-:Y:S02]  /*0150*/  IMAD.U32 R5, RZ, RZ, UR5 ;  /* 0x00000005ff057e24 */ /* 0x000fe4000f8e00ff */
[----:B------:R-:W-:Y:S01]  /*0160*/  IMAD.MOV.U32 R7, RZ, RZ, R16 ;  /* 0x000000ffff077224 */ /* 0x000fe200078e0010 */
[----:B--23--:R0:W-:Y:S06]  /*0170*/  STL [R1], R8 ;  /* 0x0000000801007387 */ /* 0x00c1ec0000100800 */
[----:B------:R-:W-:-:S07]  /*0180*/  LEPC R20, `(.L_x_3) ;  /* 0x000000001014794e */ /* 0x000fce0000000000 */
[----:B0-----:R-:W-:Y:S05]  /*0190*/  CALL.ABS.NOINC R10 ;  /* 0x000000000a007343 */ /* 0x001fea0003c00000 */
.L_x_3:
[----:B------:R-:W0:Y:S02]  /*01a0*/  LDC.64 R4, c[0x0][0x388] ;  /* 0x0000e200ff047b82 */ /* 0x000e240000000a00 */
[----:B0-----:R-:W2:Y:S01]  /*01b0*/  LDG.E R5, desc[UR36][R4.64] ;  /* 0x0000002404057981 */ /* 0x001ea2000c1e1900 */
[----:B------:R-:W-:Y:S01]  /*01c0*/  VIADD R17, R17, 0x1 ;  /* 0x0000000111117836 */ /* 0x000fe20000000000 */
[----:B--2---:R-:W-:-:S04]  /*01d0*/  IADD3 R0, PT, PT, R5, -0x1, RZ ;  /* 0xffffffff05007810 */ /* 0x004fc80007ffe0ff */
[----:B------:R-:W-:-:S13]  /*01e0*/  ISETP.GE.AND P0, PT, R17, R0, PT ;  /* 0x000000001100720c */ /* 0x000fda0003f06270 */
[----:B------:R-:W-:Y:S05]  /*01f0*/  @!P0 BRA `(.L_x_4) ;  /* 0xfffffffc00b48947 */ /* 0x000fea000383ffff */
[----:B------:R-:W-:Y:S05]  /*0200*/  BSYNC.RECONVERGENT B6 ;  /* 0x0000000000067941 */ /* 0x000fea0003800200 */
.L_x_2:
[----:B------:R-:W0:Y:S01]  /*0210*/  LDC.64 R8, c[0x0][0x380] ;  /* 0x0000e000ff087b82 */ /* 0x000e220000000a00 */
[----:B------:R-:W-:Y:S01]  /*0220*/  MOV R0, 0x10 ;  /* 0x0000001000007802 */ /* 0x000fe20000000f00 */
[----:B------:R-:W1:Y:S01]  /*0230*/  LDCU.64 UR4, c[0x4][0x8] ;  /* 0x01000100ff0477ac */ /* 0x000e620008000a00 */
[----:B0-----:R-:W-:-:S06]  /*0240*/  IMAD.WIDE R8, R5, 0x4, R8 ;  /* 0x0000000405087825 */ /* 0x001fcc00078e0208 */
[----:B------:R-:W2:Y:S01]  /*0250*/  LDG.E R8, desc[UR36][R8.64+-0x4] ;  /* 0xfffffc2408087981 */ /* 0x000ea2000c1e1900 */
[----:B------:R0:W3:Y:S01]  /*0260*/  LDC.64 R10, c[0x4][R0] ;  /* 0x01000000000a7b82 */ /* 0x0000e20000000a00 */
[----:B-1----:R-:W-:Y:S01]  /*0270*/  IMAD.U32 R4, RZ, RZ, UR4 ;  /* 0x00000004ff047e24 */ /* 0x002fe2000f8e00ff */
[----:B------:R-:W-:Y:S01]  /*0280*/  MOV R5, UR5 ;  /* 0x0000000500057c02 */ /* 0x000fe20008000f00 */
[----:B------:R-:W-:Y:S01]  /*0290*/  IMAD.MOV.U32 R6, RZ, RZ, R2 ;  /* 0x000000ffff067224 */ /* 0x000fe200078e0002 */
[----:B------:R-:W-:Y:S01]  /*02a0*/  MOV R7, R16 ;  /* 0x0000001000077202 */ /* 0x000fe20000000f00 */
[----:B--23--:R0:W-:Y:S06]  /*02b0*/  STL [R1], R8 ;  /* 0x0000000801007387 */ /* 0x00c1ec0000100800 */
[----:B------:R-:W-:-:S07]  /*02c0*/  LEPC R20, `(.L_x_5) ;  /* 0x000000001014794e */ /* 0x000fce0000000000 */
[----:B0-----:R-:W-:Y:S05]  /*02d0*/  CALL.ABS.NOINC R10 ;  /* 0x000000000a007343 */ /* 0x001fea0003c00000 */
.L_x_5:
[----:B------:R-:W-:Y:S05]  /*02e0*/  EXIT ;  /* 0x000000000000794d */ /* 0x000fea0003800000 */
.L_x_6:
        /* <DEDUP_REMOVED lines=9> */
.L_x_16:


//--------------------- .text._Z9downSweepPiS_S_i --------------------------
	.section	.text._Z9downSweepPiS_S_i,"ax",@progbits
	.align	128
        .global         _Z9downSweepPiS_S_i
        .type           _Z9downSweepPiS_S_i,@function
        .size           _Z9downSweepPiS_S_i,(.L_x_17 - _Z9downSweepPiS_S_i)
        .other          _Z9downSweepPiS_S_i,@"STO_CUDA_ENTRY STV_DEFAULT"
_Z9downSweepPiS_S_i:
.text._Z9downSweepPiS_S_i:
[----:B------:R-:W-:Y:S08]  /*0000*/  LDC R1, c[0x0][0x37c] ;  /* 0x0000df00ff017b82 */ /* 0x000ff00000000800 */
[----:B------:R-:W0:Y:S01]  /*0010*/  LDC.64 R2, c[0x0][0x388] ;  /* 0x0000e200ff027b82 */ /* 0x000e220000000a00 */
[----:B------:R-:W0:Y:S07]  /*0020*/  LDCU.64 UR4, c[0x0][0x358] ;  /* 0x00006b00ff0477ac */ /* 0x000e2e0008000a00 */
[----:B------:R-:W1:Y:S01]  /*0030*/  LDC R0, c[0x0][0x398] ;  /* 0x0000e600ff007b82 */ /* 0x000e620000000800 */
[----:B0-----:R-:W2:Y:S01]  /*0040*/  LDG.E R7, desc[UR4][R2.64] ;  /* 0x0000000402077981 */ /* 0x001ea2000c1e1900 */
[----:B------:R-:W0:Y:S01]  /*0050*/  S2R R9, SR_TID.X ;  /* 0x0000000000097919 */ /* 0x000e220000002100 */
[----:B-1----:R-:W-:Y:S01]  /*0060*/  IMAD.SHL.U32 R6, R0, 0x2, RZ ;  /* 0x0000000200067824 */ /* 0x002fe200078e00ff */
[----:B------:R-:W0:Y:S04]  /*0070*/  S2R R8, SR_CTAID.X ;  /* 0x0000000000087919 */ /* 0x000e280000002500 */
[----:B------:R-:W-:-:S04]  /*0080*/  IABS R11, R6 ;  /* 0x00000006000b7213 */ /* 0x000fc80000000000 */
[----:B------:R-:W1:Y:S08]  /*0090*/  I2F.RP R10, R11 ;  /* 0x0000000b000a7306 */ /* 0x000e700000209400 */
[----:B-1----:R-:W1:Y:S01]  /*00a0*/  MUFU.RCP R10, R10 ;  /* 0x0000000a000a7308 */ /* 0x002e620000001000 */
[----:B0-----:R-:W-:-:S04]  /*00b0*/  IMAD R9, R8, 0x20, R9 ;  /* 0x0000002008097824 */ /* 0x001fc800078e0209 */
[----:B------:R-:W-:Y:S02]  /*00c0*/  VIADD R8, R9, 0x1 ;  /* 0x0000000109087836 */ /* 0x000fe40000000000 */
[----:B-1----:R-:W-:-:S03]  /*00d0*/  VIADD R4, R10, 0xffffffe ;  /* 0x0ffffffe0a047836 */ /* 0x002fc60000000000 */
[----:B------:R-:W-:Y:S02]  /*00e0*/  IABS R10, R8 ;  /* 0x00000008000a7213 */ /* 0x000fe40000000000 */
[----:B------:R-:W-:Y:S01]  /*00f0*/  ISETP.GE.AND P3, PT, R8, RZ, PT ;  /* 0x000000ff0800720c */ /* 0x000fe20003f66270 */
[----:B------:R0:W1:Y:S02]  /*0100*/  F2I.FTZ.U32.TRUNC.NTZ R5, R4 ;  /* 0x0000000400057305 */ /* 0x000064000021f000 */
[----:B0-----:R-:W-:Y:S01]  /*0110*/  HFMA2 R4, -RZ, RZ, 0, 0 ;  /* 0x00000000ff047431 */ /* 0x001fe200000001ff */
[----:B-1----:R-:W-:-:S05]  /*0120*/  IADD3 R12, PT, PT, RZ, -R5, RZ ;  /* 0x80000005ff0c7210 */ /* 0x002fca0007ffe0ff */
[----:B------:R-:W-:Y:S01]  /*0130*/  IMAD R13, R12, R11, RZ ;  /* 0x0000000b0c0d7224 */ /* 0x000fe200078e02ff */
[----:B------:R-:W-:-:S03]  /*0140*/  IABS R12, R6 ;  /* 0x00000006000c7213 */ /* 0x000fc60000000000 */
[----:B------:R-:W-:-:S04]  /*0150*/  IMAD.HI.U32 R5, R5, R13, R4 ;  /* 0x0000000d05057227 */ /* 0x000fc800078e0004 */
[----:B------:R-:W-:Y:S02]  /*0160*/  IMAD.MOV R4, RZ, RZ, -R12 ;  /* 0x000000ffff047224 */ /* 0x000fe400078e0a0c */
[----:B------:R-:W-:-:S04]  /*0170*/  IMAD.HI.U32 R5, R5, R10, RZ ;  /* 0x0000000a05057227 */ /* 0x000fc800078e00ff */
[----:B------:R-:W-:-:S05]  /*0180*/  IMAD R10, R5, R4, R10 ;  /* 0x00000004050a7224 */ /* 0x000fca00078e020a */
[----:B------:R-:W-:-:S13]  /*0190*/  ISETP.GT.U32.AND P0, PT, R11, R10, PT ;  /* 0x0000000a0b00720c */ /* 0x000fda0003f04070 */
[----:B------:R-:W-:Y:S02]  /*01a0*/  @!P0 IADD3 R10, PT, PT, R10, -R11, RZ ;  /* 0x8000000b0a0a8210 */ /* 0x000fe40007ffe0ff */
[----:B------:R-:W-:Y:S02]  /*01b0*/  ISETP.NE.AND P0, PT, R6, RZ, PT ;  /* 0x000000ff0600720c */ /* 0x000fe40003f05270 */
[----:B------:R-:W-:-:S13]  /*01c0*/  ISETP.GT.U32.AND P2, PT, R11, R10, PT ;  /* 0x0000000a0b00720c */ /* 0x000fda0003f44070 */
[----:B------:R-:W-:-:S05]  /*01d0*/  @!P2 IMAD.IADD R10, R10, 0x1, -R11 ;  /* 0x000000010a0aa824 */ /* 0x000fca00078e0a0b */
[----:B------:R-:W-:Y:S02]  /*01e0*/  @!P3 IADD3 R10, PT, PT, -R10, RZ, RZ ;  /* 0x000000ff0a0ab210 */ /* 0x000fe40007ffe1ff */
[----:B------:R-:W-:-:S04]  /*01f0*/  @!P0 LOP3.LUT R10, RZ, R6, RZ, 0x33, !PT ;  /* 0x00000006ff0a8212 */ /* 0x000fc800078e33ff */
[----:B------:R-:W-:-:S04]  /*0200*/  ISETP.NE.AND P0, PT, R10, RZ, PT ;  /* 0x000000ff0a00720c */ /* 0x000fc80003f05270 */
[----:B------:R-:W-:Y:S02]  /*0210*/  ISETP.EQ.OR P0, PT, R9, RZ, P0 ;  /* 0x000000ff0900720c */ /* 0x000fe40000702670 */
[----:B--2---:R-:W-:-:S13]  /*0220*/  ISETP.NE.AND P1, PT, R6, R7, PT ;  /* 0x000000070600720c */ /* 0x004fda0003f25270 */
[----:B------:R-:W0:Y:S02]  /*0230*/  @!P1 LDC.64 R4, c[0x0][0x380] ;  /* 0x0000e000ff049b82 */ /* 0x000e240000000a00 */
[----:B0-----:R-:W-:-:S05]  /*0240*/  @!P1 IMAD.WIDE R6, R6, 0x4, R4 ;  /* 0x0000000406069825 */ /* 0x001fca00078e0204 */
[----:B------:R0:W-:Y:S01]  /*0250*/  @!P1 STG.E desc[UR4][R6.64+-0x4], RZ ;  /* 0xfffffcff06009986 */ /* 0x0001e2000c101904 */
[----:B------:R-:W-:Y:S05]  /*0260*/  @P0 EXIT ;  /* 0x000000000000094d */ /* 0x000fea0003800000 */
[----:B------:R-:W2:Y:S02]  /*0270*/  LDG.E R2, desc[UR4][R2.64] ;  /* 0x0000000402027981 */ /* 0x000ea4000c1e1900 */
[----:B--2---:R-:W-:-:S13]  /*0280*/  ISETP.GT.AND P0, PT, R2, R9, PT ;  /* 0x000000090200720c */ /* 0x004fda0003f04270 */
[----:B------:R-:W-:Y:S05]  /*0290*/  @!P0 EXIT ;  /* 0x000000000000894d */ /* 0x000fea0003800000 */
[----:B------:R-:W1:Y:S01]  /*02a0*/  LDC.64 R2, c[0x0][0x380] ;  /* 0x0000e000ff027b82 */ /* 0x000e620000000a00 */
[----:B------:R-:W-:-:S04]  /*02b0*/  IMAD.IADD R9, R9, 0x1, -R0 ;  /* 0x0000000109097824 */ /* 0x000fc800078e0a00 */
[----:B-1----:R-:W-:-:S04]  /*02c0*/  IMAD.WIDE R2, R9, 0x4, R2 ;  /* 0x0000000409027825 */ /* 0x002fc800078e0202 */
[----:B------:R-:W-:Y:S02]  /*02d0*/  IMAD.WIDE R4, R0, 0x4, R2 ;  /* 0x0000000400047825 */ /* 0x000fe400078e0202 */
[----:B------:R-:W2:Y:S04]  /*02e0*/  LDG.E R0, desc[UR4][R2.64] ;  /* 0x0000000402007981 */ /* 0x000ea8000c1e1900 */
[----:B0-----:R-:W2:Y:S02]  /*02f0*/  LDG.E R7, desc[UR4][R4.64] ;  /* 0x0000000404077981 */ /* 0x001ea4000c1e1900 */
[----:B--2---:R-:W-:Y:S02]  /*0300*/  IADD3 R9, PT, PT, R0, R7, RZ ;  /* 0x0000000700097210 */ /* 0x004fe40007ffe0ff */
[----:B------:R-:W-:Y:S04]  /*0310*/  STG.E desc[UR4][R2.64], R7 ;  /* 0x0000000702007986 */ /* 0x000fe8000c101904 */
[----:B------:R-:W-:Y:S01]  /*0320*/  STG.E desc[UR4][R4.64], R9 ;  /* 0x0000000904007986 */ /* 0x000fe2000c101904 */
[----:B------:R-:W-:Y:S05]  /*0330*/  EXIT ;  /* 0x000000000000794d */ /* 0x000fea0003800000 */
.L_x_7:
        /* <DEDUP_REMOVED lines=12> */
.L_x_17:


//--------------------- .text._Z7upSweepPiS_S_i   --------------------------
	.section	.text._Z7upSweepPiS_S_i,"ax",@progbits
	.align	128
        .global         _Z7upSweepPiS_S_i
        .type           _Z7upSweepPiS_S_i,@function
        .size           _Z7upSweepPiS_S_i,(.L_x_18 - _Z7upSweepPiS_S_i)
        .other          _Z7upSweepPiS_S_i,@"STO_CUDA_ENTRY STV_DEFAULT"
_Z7upSweepPiS_S_i:
.text._Z7upSweepPiS_S_i:
[----:B------:R-:W-:Y:S08]  /*0000*/  LDC R1, c[0x0][0x37c] ;  /* 0x0000df00ff017b82 */ /* 0x000ff00000000800 */
[----:B------:R-:W0:Y:S01]  /*0010*/  LDC.64 R2, c[0x0][0x390] ;  /* 0x0000e400ff027b82 */ /* 0x000e220000000a00 */
[----:B------:R-:W0:Y:S02]  /*0020*/  LDCU.64 UR4, c[0x0][0x358] ;  /* 0x00006b00ff0477ac */ /* 0x000e240008000a00 */
[----:B0-----:R-:W2:Y:S01]  /*0030*/  LDG.E R3, desc[UR4][R2.64] ;  /* 0x0000000402037981 */ /* 0x001ea2000c1e1900 */
[----:B------:R-:W0:Y:S01]  /*0040*/  S2R R0, SR_TID.X ;  /* 0x0000000000007919 */ /* 0x000e220000002100 */
[----:B------:R-:W0:Y:S02]  /*0050*/  S2R R5, SR_CTAID.X ;  /* 0x0000000000057919 */ /* 0x000e240000002500 */
[----:B0-----:R-:W-:-:S05]  /*0060*/  IMAD R0, R5, 0x20, R0 ;  /* 0x0000002005007824 */ /* 0x001fca00078e0200 */
[----:B--2---:R-:W-:-:S13]  /*0070*/  ISETP.GT.AND P0, PT, R0, R3, PT ;  /* 0x000000030000720c */ /* 0x004fda0003f04270 */
[----:B------:R-:W-:Y:S05]  /*0080*/  @P0 EXIT ;  /* 0x000000000000094d */ /* 0x000fea0003800000 */
[----:B------:R-:W0:Y:S01]  /*0090*/  LDC R7, c[0x0][0x398] ;  /* 0x0000e600ff077b82 */ /* 0x000e220000000800 */
[----:B------:R-:W-:-:S05]  /*00a0*/  VIADD R4, R0, 0x1 ;  /* 0x0000000100047836 */ /* 0x000fca0000000000 */
[----:B------:R-:W-:Y:S02]  /*00b0*/  IABS R8, R4 ;  /* 0x0000000400087213 */ /* 0x000fe40000000000 */
[----:B------:R-:W-:Y:S01]  /*00c0*/  ISETP.GE.AND P2, PT, R4, RZ, PT ;  /* 0x000000ff0400720c */ /* 0x000fe20003f46270 */
[----:B0-----:R-:W-:-:S05]  /*00d0*/  IMAD.SHL.U32 R11, R7, 0x2, RZ ;  /* 0x00000002070b7824 */ /* 0x001fca00078e00ff */
[-C--:B------:R-:W-:Y:S02]  /*00e0*/  IABS R6, R11.reuse ;  /* 0x0000000b00067213 */ /* 0x080fe40000000000 */
[----:B------:R-:W-:Y:S02]  /*00f0*/  IABS R10, R11 ;  /* 0x0000000b000a7213 */ /* 0x000fe40000000000 */
[----:B------:R-:W0:Y:S08]  /*0100*/  I2F.RP R5, R6 ;  /* 0x0000000600057306 */ /* 0x000e300000209400 */
[----:B0-----:R-:W0:Y:S02]  /*0110*/  MUFU.RCP R5, R5 ;  /* 0x0000000500057308 */ /* 0x001e240000001000 */
[----:B0-----:R-:W-:-:S06]  /*0120*/  VIADD R2, R5, 0xffffffe ;  /* 0x0ffffffe05027836 */ /* 0x001fcc0000000000 */
[----:B------:R0:W1:Y:S02]  /*0130*/  F2I.FTZ.U32.TRUNC.NTZ R3, R2 ;  /* 0x0000000200037305 */ /* 0x000064000021f000 */
[----:B0-----:R-:W-:Y:S01]  /*0140*/  IMAD.MOV.U32 R2, RZ, RZ, RZ ;  /* 0x000000ffff027224 */ /* 0x001fe200078e00ff */
[----:B-1----:R-:W-:-:S05]  /*0150*/  IADD3 R9, PT, PT, RZ, -R3, RZ ;  /* 0x80000003ff097210 */ /* 0x002fca0007ffe0ff */
[----:B------:R-:W-:-:S04]  /*0160*/  IMAD R9, R9, R6, RZ ;  /* 0x0000000609097224 */ /* 0x000fc800078e02ff */
[----:B------:R-:W-:Y:S01]  /*0170*/  IMAD.HI.U32 R3, R3, R9, R2 ;  /* 0x0000000903037227 */ /* 0x000fe200078e0002 */
[----:B------:R-:W-:-:S05]  /*0180*/  IADD3 R2, PT, PT, RZ, -R10, RZ ;  /* 0x8000000aff027210 */ /* 0x000fca0007ffe0ff */
[----:B------:R-:W-:-:S04]  /*0190*/  IMAD.HI.U32 R3, R3, R8, RZ ;  /* 0x0000000803037227 */ /* 0x000fc800078e00ff */
[----:B------:R-:W-:-:S05]  /*01a0*/  IMAD R3, R3, R2, R8 ;  /* 0x0000000203037224 */ /* 0x000fca00078e0208 */
[----:B------:R-:W-:-:S13]  /*01b0*/  ISETP.GT.U32.AND P0, PT, R6, R3, PT ;  /* 0x000000030600720c */ /* 0x000fda0003f04070 */
[----:B------:R-:W-:Y:S01]  /*01c0*/  @!P0 IMAD.IADD R3, R3, 0x1, -R6 ;  /* 0x0000000103038824 */ /* 0x000fe200078e0a06 */
[----:B------:R-:W-:-:S04]  /*01d0*/  ISETP.NE.AND P0, PT, R11, RZ, PT ;  /* 0x000000ff0b00720c */ /* 0x000fc80003f05270 */
[----:B------:R-:W-:-:S13]  /*01e0*/  ISETP.GT.U32.AND P1, PT, R6, R3, PT ;  /* 0x000000030600720c */ /* 0x000fda0003f24070 */
[----:B------:R-:W-:-:S05]  /*01f0*/  @!P1 IMAD.IADD R3, R3, 0x1, -R6 ;  /* 0x0000000103039824 */ /* 0x000fca00078e0a06 */
[----:B------:R-:W-:Y:S02]  /*0200*/  @!P2 IADD3 R3, PT, PT, -R3, RZ, RZ ;  /* 0x000000ff0303a210 */ /* 0x000fe40007ffe1ff */
[----:B------:R-:W-:-:S04]  /*0210*/  @!P0 LOP3.LUT R3, RZ, R11, RZ, 0x33, !PT ;  /* 0x0000000bff038212 */ /* 0x000fc800078e33ff */
[----:B------:R-:W-:-:S04]  /*0220*/  ISETP.NE.AND P0, PT, R3, RZ, PT ;  /* 0x000000ff0300720c */ /* 0x000fc80003f05270 */
[----:B------:R-:W-:-:S13]  /*0230*/  ISETP.EQ.OR P0, PT, R0, RZ, P0 ;  /* 0x000000ff0000720c */ /* 0x000fda0000702670 */
[----:B------:R-:W-:Y:S05]  /*0240*/  @P0 EXIT ;  /* 0x000000000000094d */ /* 0x000fea0003800000 */
[----:B------:R-:W0:Y:S02]  /*0250*/  LDC.64 R2, c[0x0][0x388] ;  /* 0x0000e200ff027b82 */ /* 0x000e240000000a00 */
[----:B0-----:R-:W2:Y:S02]  /*0260*/  LDG.E R3, desc[UR4][R2.64] ;  /* 0x0000000402037981 */ /* 0x001ea4000c1e1900 */
[----:B--2---:R-:W-:-:S13]  /*0270*/  ISETP.GT.AND P0, PT, R3, R0, PT ;  /* 0x000000000300720c */ /* 0x004fda0003f04270 */
[----:B------:R-:W-:Y:S05]  /*0280*/  @!P0 EXIT ;  /* 0x000000000000894d */ /* 0x000fea0003800000 */
[----:B------:R-:W0:Y:S01]  /*0290*/  LDC.64 R2, c[0x0][0x380] ;  /* 0x0000e000ff027b82 */ /* 0x000e220000000a00 */
[----:B------:R-:W-:-:S04]  /*02a0*/  IMAD.IADD R5, R0, 0x1, -R7 ;  /* 0x0000000100057824 */ /* 0x000fc800078e0a07 */
[----:B0-----:R-:W-:-:S04]  /*02b0*/  IMAD.WIDE R4, R5, 0x4, R2 ;  /* 0x0000000405047825 */ /* 0x001fc800078e0202 */
[----:B------:R-:W-:Y:S02]  /*02c0*/  IMAD.WIDE R2, R0, 0x4, R2 ;  /* 0x0000000400027825 */ /* 0x000fe400078e0202 */
[----:B------:R-:W2:Y:S04]  /*02d0*/  LDG.E R5, desc[UR4][R4.64] ;  /* 0x0000000404057981 */ /* 0x000ea8000c1e1900 */
[----:B------:R-:W2:Y:S02]  /*02e0*/  LDG.E R0, desc[UR4][R2.64] ;  /* 0x0000000402007981 */ /* 0x000ea4000c1e1900 */
[----:B--2---:R-:W-:-:S05]  /*02f0*/  IADD3 R7, PT, PT, R0, R5, RZ ;  /* 0x0000000500077210 */ /* 0x004fca0007ffe0ff */
[----:B------:R-:W-:Y:S01]  /*0300*/  STG.E desc[UR4][R2.64], R7 ;  /* 0x0000000702007986 */ /* 0x000fe2000c101904 */
[----:B------:R-:W-:Y:S05]  /*0310*/  EXIT ;  /* 0x000000000000794d */ /* 0x000fea0003800000 */
.L_x_8:
        /* <DEDUP_REMOVED lines=14> */
.L_x_18:


//--------------------- .text._Z6exToInPiS_S_S_   --------------------------
	.section	.text._Z6exToInPiS_S_S_,"ax",@progbits
	.align	128
        .global         _Z6exToInPiS_S_S_
        .type           _Z6exToInPiS_S_S_,@function
        .size           _Z6exToInPiS_S_S_,(.L_x_19 - _Z6exToInPiS_S_S_)
        .other          _Z6exToInPiS_S_S_,@"STO_CUDA_ENTRY STV_DEFAULT"
_Z6exToInPiS_S_S_:
.text._Z6exToInPiS_S_S_:
[----:B------:R-:W-:Y:S08]  /*0000*/  LDC R1, c[0x0][0x37c] ;  /* 0x0000df00ff017b82 */ /* 0x000ff00000000800 */
[----:B------:R-:W0:Y:S01]  /*0010*/  LDC.64 R2, c[0x0][0x390] ;  /* 0x0000e400ff027b82 */ /* 0x000e220000000a00 */
[----:B------:R-:W0:Y:S02]  /*0020*/  LDCU.64 UR4, c[0x0][0x358] ;  /* 0x00006b00ff0477ac */ /* 0x000e240008000a00 */
[----:B0-----:R-:W2:Y:S01]  /*0030*/  LDG.E R0, desc[UR4][R2.64] ;  /* 0x0000000402007981 */ /* 0x001ea2000c1e1900 */
[----:B------:R-:W-:Y:S01]  /*0040*/  BSSY.RECONVERGENT B0, `(.L_x_9) ;  /* 0x000000f000007945 */ /* 0x000fe20003800200 */
[----:B------:R-:W0:Y:S01]  /*0050*/  S2R R9, SR_TID.X ;  /* 0x0000000000097919 */ /* 0x000e220000002100 */
[----:B------:R-:W0:Y:S02]  /*0060*/  S2R R4, SR_CTAID.X ;  /* 0x0000000000047919 */ /* 0x000e240000002500 */
[----:B0-----:R-:W-:-:S04]  /*0070*/  LEA R9, R4, R9, 0x5 ;  /* 0x0000000904097211 */ /* 0x001fc800078e28ff */
[----:B--2---:R-:W-:-:S04]  /*0080*/  ISETP.GE.AND P0, PT, R9, R0, PT ;  /* 0x000000000900720c */ /* 0x004fc80003f06270 */
[----:B------:R-:W-:-:S13]  /*0090*/  ISETP.LT.OR P0, PT, R9, 0x1, P0 ;  /* 0x000000010900780c */ /* 0x000fda0000701670 */
[----:B------:R-:W-:Y:S05]  /*00a0*/  @P0 BRA `(.L_x_10) ;  /* 0x0000000000200947 */ /* 0x000fea0003800000 */
[----:B------:R-:W0:Y:S08]  /*00b0*/  LDC.64 R4, c[0x0][0x380] ;  /* 0x0000e000ff047b82 */ /* 0x000e300000000a00 */
[----:B------:R-:W1:Y:S01]  /*00c0*/  LDC.64 R6, c[0x0][0x388] ;  /* 0x0000e200ff067b82 */ /* 0x000e620000000a00 */
[----:B0-----:R-:W-:-:S06]  /*00d0*/  IMAD.WIDE.U32 R4, R9, 0x4, R4 ;  /* 0x0000000409047825 */ /* 0x001fcc00078e0004 */
[----:B------:R-:W2:Y:S01]  /*00e0*/  LDG.E R5, desc[UR4][R4.64] ;  /* 0x0000000404057981 */ /* 0x000ea2000c1e1900 */
[----:B------:R-:W-:-:S05]  /*00f0*/  IADD3 R11, PT, PT, R9, -0x1, RZ ;  /* 0xffffffff090b7810 */ /* 0x000fca0007ffe0ff */
[----:B-1----:R-:W-:-:S05]  /*0100*/  IMAD.WIDE.U32 R6, R11, 0x4, R6 ;  /* 0x000000040b067825 */ /* 0x002fca00078e0006 */
[----:B--2---:R0:W-:Y:S04]  /*0110*/  STG.E desc[UR4][R6.64], R5 ;  /* 0x0000000506007986 */ /* 0x0041e8000c101904 */
[----:B------:R0:W5:Y:S02]  /*0120*/  LDG.E R0, desc[UR4][R2.64] ;  /* 0x0000000402007981 */ /* 0x000164000c1e1900 */
.L_x_10:
[----:B------:R-:W-:Y:S05]  /*0130*/  BSYNC.RECONVERGENT B0 ;  /* 0x0000000000007941 */ /* 0x000fea0003800200 */
.L_x_9:
[----:B-----5:R-:W-:-:S04]  /*0140*/  IADD3 R0, PT, PT, R0, -0x1, RZ ;  /* 0xffffffff00007810 */ /* 0x020fc80007ffe0ff */
[----:B------:R-:W-:-:S13]  /*0150*/  ISETP.NE.AND P0, PT, R9, R0, PT ;  /* 0x000000000900720c */ /* 0x000fda0003f05270 */
[----:B------:R-:W-:Y:S05]  /*0160*/  @P0 EXIT ;  /* 0x000000000000094d */ /* 0x000fea0003800000 */
[----:B0-----:R-:W0:Y:S08]  /*0170*/  LDC.64 R2, c[0x0][0x380] ;  /* 0x0000e000ff027b82 */ /* 0x001e300000000a00 */
[----:B------:R-:W1:Y:S08]  /*0180*/  LDC.64 R4, c[0x0][0x398] ;  /* 0x0000e600ff047b82 */ /* 0x000e700000000a00 */
[----:B------:R-:W2:Y:S01]  /*0190*/  LDC.64 R6, c[0x0][0x388] ;  /* 0x0000e200ff067b82 */ /* 0x000ea20000000a00 */
[----:B0-----:R-:W-:-:S06]  /*01a0*/  IMAD.WIDE R2, R9, 0x4, R2 ;  /* 0x0000000409027825 */ /* 0x001fcc00078e0202 */
[----:B------:R-:W3:Y:S04]  /*01b0*/  LDG.E R2, desc[UR4][R2.64] ;  /* 0x0000000402027981 */ /* 0x000ee8000c1e1900 */
[----:B-1----:R-:W3:Y:S01]  /*01c0*/  LDG.E R11, desc[UR4][R4.64] ;  /* 0x00000004040b7981 */ /* 0x002ee2000c1e1900 */
[----:B--2---:R-:W-:Y:S01]  /*01d0*/  IMAD.WIDE R6, R9, 0x4, R6 ;  /* 0x0000000409067825 */ /* 0x004fe200078e0206 */
[----:B---3--:R-:W-:-:S05]  /*01e0*/  IADD3 R11, PT, PT, R2, R11, RZ ;  /* 0x0000000b020b7210 */ /* 0x008fca0007ffe0ff */
[----:B------:R-:W-:Y:S04]  /*01f0*/  STG.E desc[UR4][R6.64], R11 ;  /* 0x0000000b06007986 */ /* 0x000fe8000c101904 */
[----:B------:R-:W-:Y:S01]  /*0200*/  STG.E desc[UR4][R4.64], R11 ;  /* 0x0000000b04007986 */ /* 0x000fe2000c101904 */
[----:B------:R-:W-:Y:S05]  /*0210*/  EXIT ;  /* 0x000000000000794d */ /* 0x000fea0003800000 */
.L_x_11:
        /* <DEDUP_REMOVED lines=14> */
.L_x_19:


//--------------------- .text._Z8oddCheckPiS_S_S_ --------------------------
	.section	.text._Z8oddCheckPiS_S_S_,"ax",@progbits
	.align	128
        .global         _Z8oddCheckPiS_S_S_
        .type           _Z8oddCheckPiS_S_S_,@function
        .size           _Z8oddCheckPiS_S_S_,(.L_x_20 - _Z8oddCheckPiS_S_S_)
        .other          _Z8oddCheckPiS_S_S_,@"STO_CUDA_ENTRY STV_DEFAULT"
_Z8oddCheckPiS_S_S_:
.text._Z8oddCheckPiS_S_S_:
[----:B------:R-:W-:Y:S08]  /*0000*/  LDC R1, c[0x0][0x37c] ;  /* 0x0000df00ff017b82 */ /* 0x000ff00000000800 */
[----:B------:R-:W0:Y:S01]  /*0010*/  LDC.64 R2, c[0x0][0x388] ;  /* 0x0000e200ff027b82 */ /* 0x000e220000000a00 */
[----:B------:R-:W0:Y:S02]  /*0020*/  LDCU.64 UR4, c[0x0][0x358] ;  /* 0x00006b00ff0477ac */ /* 0x000e240008000a00 */
[----:B0-----:R-:W2:Y:S01]  /*0030*/  LDG.E R0, desc[UR4][R2.64] ;  /* 0x0000000402007981 */ /* 0x001ea2000c1e1900 */
[----:B------:R-:W-:Y:S01]  /*0040*/  BSSY.RECONVERGENT B0, `(.L_x_12) ;  /* 0x0000010000007945 */ /* 0x000fe20003800200 */
[----:B------:R-:W0:Y:S01]  /*0050*/  S2R R9, SR_TID.X ;  /* 0x0000000000097919 */ /* 0x000e220000002100 */
[----:B------:R-:W0:Y:S02]  /*0060*/  S2R R4, SR_CTAID.X ;  /* 0x0000000000047919 */ /* 0x000e240000002500 */
[----:B0-----:R-:W-:-:S05]  /*0070*/  IMAD R9, R4, 0x20, R9 ;  /* 0x0000002004097824 */ /* 0x001fca00078e0209 */
[----:B--2---:R-:W-:-:S13]  /*0080*/  ISETP.GE.AND P0, PT, R9, R0, PT ;  /* 0x000000000900720c */ /* 0x004fda0003f06270 */
[----:B------:R-:W-:Y:S05]  /*0090*/  @P0 BRA `(.L_x_13) ;  /* 0x0000000000280947 */ /* 0x000fea0003800000 */
[----:B------:R-:W0:Y:S08]  /*00a0*/  LDC.64 R4, c[0x0][0x380] ;  /* 0x0000e000ff047b82 */ /* 0x000e300000000a00 */
[----:B------:R-:W1:Y:S01]  /*00b0*/  LDC.64 R6, c[0x0][0x390] ;  /* 0x0000e400ff067b82 */ /* 0x000e620000000a00 */
[----:B0-----:R-:W-:-:S06]  /*00c0*/  IMAD.WIDE R4, R9, 0x4, R4 ;  /* 0x0000000409047825 */ /* 0x001fcc00078e0204 */
[----:B------:R-:W2:Y:S01]  /*00d0*/  LDG.E R4, desc[UR4][R4.64] ;  /* 0x0000000404047981 */ /* 0x000ea2000c1e1900 */
[----:B-1----:R-:W-:Y:S01]  /*00e0*/  IMAD.WIDE R6, R9, 0x4, R6 ;  /* 0x0000000409067825 */ /* 0x002fe200078e0206 */
[----:B--2---:R-:W-:-:S04]  /*00f0*/  LEA.HI R0, R4, R4, RZ, 0x1 ;  /* 0x0000000404007211 */ /* 0x004fc800078f08ff */
[----:B------:R-:W-:-:S04]  /*0100*/  LOP3.LUT R11, R0, 0xfffffffe, RZ, 0xc0, !PT ;  /* 0xfffffffe000b7812 */ /* 0x000fc800078ec0ff */
[----:B------:R-:W-:-:S05]  /*0110*/  IADD3 R11, PT, PT, R4, -R11, RZ ;  /* 0x8000000b040b7210 */ /* 0x000fca0007ffe0ff */
[----:B------:R0:W-:Y:S04]  /*0120*/  STG.E desc[UR4][R6.64], R11 ;  /* 0x0000000b06007986 */ /* 0x0001e8000c101904 */
[----:B------:R0:W5:Y:S02]  /*0130*/  LDG.E R0, desc[UR4][R2.64] ;  /* 0x0000000402007981 */ /* 0x000164000c1e1900 */
.L_x_13:
[----:B------:R-:W-:Y:S05]  /*0140*/  BSYNC.RECONVERGENT B0 ;  /* 0x0000000000007941 */ /* 0x000fea0003800200 */
.L_x_12:
[----:B-----5:R-:W-:-:S05]  /*0150*/  VIADD R0, R0, 0xffffffff ;  /* 0xffffffff00007836 */ /* 0x020fca0000000000 */
[----:B------:R-:W-:-:S13]  /*0160*/  ISETP.NE.AND P0, PT, R9, R0, PT ;  /* 0x000000000900720c */ /* 0x000fda0003f05270 */
[----:B------:R-:W-:Y:S05]  /*0170*/  @P0 EXIT ;  /* 0x000000000000094d */ /* 0x000fea0003800000 */
[----:B0-----:R-:W0:Y:S02]  /*0180*/  LDC.64 R2, c[0x0][0x390] ;  /* 0x0000e400ff027b82 */ /* 0x001e240000000a00 */
[----:B0-----:R-:W-:-:S06]  /*0190*/  IMAD.WIDE R4, R9, 0x4, R2 ;  /* 0x0000000409047825 */ /* 0x001fcc00078e0202 */
[----:B------:R-:W2:Y:S01]  /*01a0*/  LDG.E R5, desc[UR4][R4.64] ;  /* 0x0000000404057981 */ /* 0x000ea2000c1e1900 */
[----:B------:R-:W2:Y:S03]  /*01b0*/  LDC.64 R2, c[0x0][0x398] ;  /* 0x0000e600ff027b82 */ /* 0x000ea60000000a00 */
[----:B--2---:R-:W-:Y:S01]  /*01c0*/  STG.E desc[UR4][R2.64], R5 ;  /* 0x0000000502007986 */ /* 0x004fe2000c101904 */
[----:B------:R-:W-:Y:S05]  /*01d0*/  EXIT ;  /* 0x000000000000794d */ /* 0x000fea0003800000 */
.L_x_14:
        /* <DEDUP_REMOVED lines=10> */
.L_x_20:


//--------------------- .nv.global.init           --------------------------
	.section	.nv.global.init,"aw",@progbits
.nv.global.init:
	.type		$str$1,@object
	.size		$str$1,($str - $str$1)
$str$1:
        /*0000*/ 	.byte	0x25, 0x64, 0x00
	.type		$str,@object
	.size		$str,(.L_0 - $str)
$str:
        /*0003*/ 	.byte	0x25, 0x64, 0x2c, 0x20, 0x00
.L_0:


//--------------------- .nv.shared.reserved.0     --------------------------
	.section	.nv.shared.reserved.0,"aw",@nobits
	.weak		__nv_reservedSMEM_offset_0_alias
	.size		__nv_reservedSMEM_offset_0_alias, 0, 64
	.other		__nv_reservedSMEM_offset_0_alias,@"STO_CUDA_RESERVED_SHARED STV_DEFAULT"
__nv_reservedSMEM_offset_0_alias:
	.zero		0
	.zero		64


//--------------------- .nv.constant0._Z9copyOddsPPiS_S_S_ --------------------------
	.section	.nv.constant0._Z9copyOddsPPiS_S_S_,"a",@progbits
	.sectionflags	@""
	.align	4
.nv.constant0._Z9copyOddsPPiS_S_S_:
	.zero		928


//--------------------- .nv.constant0._Z8printArrPiS_ --------------------------
	.section	.nv.constant0._Z8printArrPiS_,"a",@progbits
	.sectionflags	@""
	.align	4
.nv.constant0._Z8printArrPiS_:
	.zero		912


//--------------------- .nv.constant0._Z9downSweepPiS_S_i --------------------------
	.section	.nv.constant0._Z9downSweepPiS_S_i,"a",@progbits
	.sectionflags	@""
	.align	4
.nv.constant0._Z9downSweepPiS_S_i:
	.zero		924


//--------------------- .nv.constant0._Z7upSweepPiS_S_i --------------------------
	.section	.nv.constant0._Z7upSweepPiS_S_i,"a",@progbits
	.sectionflags	@""
	.align	4
.nv.constant0._Z7upSweepPiS_S_i:
	.zero		924


//--------------------- .nv.constant0._Z6exToInPiS_S_S_ --------------------------
	.section	.nv.constant0._Z6exToInPiS_S_S_,"a",@progbits
	.sectionflags	@""
	.align	4
.nv.constant0._Z6exToInPiS_S_S_:
	.zero		928


//--------------------- .nv.constant0._Z8oddCheckPiS_S_S_ --------------------------
	.section	.nv.constant0._Z8oddCheckPiS_S_S_,"a",@progbits
	.sectionflags	@""
	.align	4
.nv.constant0._Z8oddCheckPiS_S_S_:
	.zero		928


//--------------------- SYMBOLS --------------------------

	.type		.nv.reservedSmem.offset0,@object
	.size		.nv.reservedSmem.offset0,0x4
	.type		vprintf,@function
